	.target	sm_100a

	.elftype	@"ET_EXEC"


//--------------------- .note.nv.tkinfo           --------------------------
	.section	.note.nv.tkinfo,"",@"SHT_NOTE"
	.sectionflags	@"SHF_NOTE_NV_TKINFO"
	.tkinfo
        /*0018*/ 	.word	0x00000081
        /*0030*/ 	.string	""
        /*0030*/ 	.string	"ptxas-blackwell"
        /*0030*/ 	.string	"Cuda compilation tools, release 12.9, V12.9.86"
        /*0030*/ 	.string	"Build cuda_12.9.r12.9/compiler.36037853_0"
        /*0030*/ 	.string	"-v  -suppress-debug-info  -lineinfo  -arch sm_100a "



//--------------------- .note.nv.cuver            --------------------------
	.section	.note.nv.cuver,"",@"SHT_NOTE"
	.sectionflags	@"SHF_NOTE_NV_CUVER"
        /*0018*/ 	.short	0x0001
        /*001a*/ 	.short	0x0064
        /*001c*/ 	.short	0x0001
        /*001e*/ 	.short	0x0000
        /*0020*/ 	.short	0x0001
        /*0022*/ 	.short	0x0000


//--------------------- .nv.info                  --------------------------
	.section	.nv.info,"",@"SHT_CUDA_INFO"
	.align	4


	//----- nvinfo : EIATTR_REGCOUNT
	.align		4
        /*0000*/ 	.byte	0x04, 0x2f
        /*0002*/ 	.short	(.L_4 - .L_3)
	.align		4
.L_3:
        /*0004*/ 	.word	index@(gluon_mma)
        /*0008*/ 	.word	0x000000ff


	//----- nvinfo : EIATTR_FRAME_SIZE
	.align		4
.L_4:
        /*000c*/ 	.byte	0x04, 0x11
        /*000e*/ 	.short	(.L_6 - .L_5)
	.align		4
.L_5:
        /*0010*/ 	.word	index@($__internal_2_$__cuda_sm10x_tcgen05_guardrail_trap_unallocated_columns_being_dealloced)
        /*0014*/ 	.word	0x00000140


	//----- nvinfo : EIATTR_FRAME_SIZE
	.align		4
.L_6:
        /*0018*/ 	.byte	0x04, 0x11
        /*001a*/ 	.short	(.L_8 - .L_7)
	.align		4
.L_7:
        /*001c*/ 	.word	index@($__internal_1_$__cuda_sm10x_tcgen05_guardrail_trap_phase_invalid_during_alloc)
        /*0020*/ 	.word	0x00000140


	//----- nvinfo : EIATTR_FRAME_SIZE
	.align		4
.L_8:
        /*0024*/ 	.byte	0x04, 0x11
        /*0026*/ 	.short	(.L_10 - .L_9)
	.align		4
.L_9:
        /*0028*/ 	.word	index@($__internal_0_$__cuda_sm10x_tcgen05_guardrail_trap_col_being_dealloced_not_returned_by_alloc)
        /*002c*/ 	.word	0x00000140


	//----- nvinfo : EIATTR_FRAME_SIZE
	.align		4
.L_10:
        /*0030*/ 	.byte	0x04, 0x11
        /*0032*/ 	.short	(.L_12 - .L_11)
	.align		4
.L_11:
        /*0034*/ 	.word	index@(gluon_mma)
        /*0038*/ 	.word	0x00000140


	//----- nvinfo : EIATTR_MIN_STACK_SIZE
	.align		4
.L_12:
        /*003c*/ 	.byte	0x04, 0x12
        /*003e*/ 	.short	(.L_14 - .L_13)
	.align		4
.L_13:
        /*0040*/ 	.word	index@(gluon_mma)
        /*0044*/ 	.word	0x00000140
.L_14:


//--------------------- .nv.info.gluon_mma        --------------------------
	.section	.nv.info.gluon_mma,"",@"SHT_CUDA_INFO"
	.sectionflags	@""
	.align	4


	//----- nvinfo : EIATTR_CUDA_API_VERSION
	.align		4
        /*0000*/ 	.byte	0x04, 0x37
        /*0002*/ 	.short	(.L_16 - .L_15)
.L_15:
        /*0004*/ 	.word	0x00000081


	//----- nvinfo : EIATTR_KPARAM_INFO
	.align		4
.L_16:
        /*0008*/ 	.byte	0x04, 0x17
        /*000a*/ 	.short	(.L_18 - .L_17)
.L_17:
        /*000c*/ 	.word	0x00000000
        /*0010*/ 	.short	0x0004
        /*0012*/ 	.short	0x0020
        /*0014*/ 	.byte	0x00, 0xf4, 0x21, 0x00


	//----- nvinfo : EIATTR_KPARAM_INFO
	.align		4
.L_18:
        /*0018*/ 	.byte	0x04, 0x17
        /*001a*/ 	.short	(.L_20 - .L_19)
.L_19:
        /*001c*/ 	.word	0x00000000
        /*0020*/ 	.short	0x0003
        /*0022*/ 	.short	0x0018
        /*0024*/ 	.byte	0x00, 0xf4, 0x21, 0x00


	//----- nvinfo : EIATTR_KPARAM_INFO
	.align		4
.L_20:
        /*0028*/ 	.byte	0x04, 0x17
        /*002a*/ 	.short	(.L_22 - .L_21)
.L_21:
        /*002c*/ 	.word	0x00000000
        /*0030*/ 	.short	0x0002
        /*0032*/ 	.short	0x0010
        /*0034*/ 	.byte	0x00, 0xf4, 0x21, 0x00


	//----- nvinfo : EIATTR_KPARAM_INFO
	.align		4
.L_22:
        /*0038*/ 	.byte	0x04, 0x17
        /*003a*/ 	.short	(.L_24 - .L_23)
.L_23:
        /*003c*/ 	.word	0x00000000
        /*0040*/ 	.short	0x0001
        /*0042*/ 	.short	0x0008
        /*0044*/ 	.byte	0x00, 0xf4, 0x21, 0x00


	//----- nvinfo : EIATTR_KPARAM_INFO
	.align		4
.L_24:
        /*0048*/ 	.byte	0x04, 0x17
        /*004a*/ 	.short	(.L_26 - .L_25)
.L_25:
        /*004c*/ 	.word	0x00000000
        /*0050*/ 	.short	0x0000
        /*0052*/ 	.short	0x0000
        /*0054*/ 	.byte	0x00, 0xf4, 0x21, 0x00


	//----- nvinfo : EIATTR_AT_ENTRY_FRAGMENTS
	.align		4
.L_26:
        /*0058*/ 	.byte	0x04, 0x4f
        /*005a*/ 	.short	(.L_28 - .L_27)


	//   ....[0]....
.L_27:
        /*005c*/ 	.word	0x00000004


	//----- nvinfo : EIATTR_RESERVED_SMEM_USED
	.align		4
.L_28:
        /*0060*/ 	.byte	0x01, 0x41
	.zero		2


	//----- nvinfo : EIATTR_SPARSE_MMA_MASK
	.align		4
        /*0064*/ 	.byte	0x03, 0x50
        /*0066*/ 	.short	0x0000


	//----- nvinfo : EIATTR_TCGEN05_1CTA_USED
	.align		4
        /*0068*/ 	.byte	0x01, 0x51
	.zero		2


	//----- nvinfo : EIATTR_MAXREG_COUNT
	.align		4
        /*006c*/ 	.byte	0x03, 0x1b
        /*006e*/ 	.short	0x00ff


	//----- nvinfo : EIATTR_NUM_BARRIERS
	.align		4
        /*0070*/ 	.byte	0x02, 0x4c
        /*0072*/ 	.byte	0x01
	.zero		1


	//----- nvinfo : EIATTR_ANNOTATIONS
	.align		4
        /*0074*/ 	.byte	0x04, 0x55
        /*0076*/ 	.short	(.L_30 - .L_29)


	//   ....[0]....
.L_29:
        /*0078*/ 	.word	0x00000001
        /*007c*/ 	.byte	0xe0, 0x37, 0x00, 0x00, 0x01, 0x00, 0x00, 0x00, 0x20, 0x38, 0x00, 0x00, 0x01, 0x00, 0x00, 0x00
        /* <DEDUP_REMOVED lines=43> */
        /*033c*/ 	.byte	0xb0, 0x5a, 0x00, 0x00, 0x01, 0x00, 0x00, 0x00, 0x80, 0x60, 0x00, 0x00


	//----- nvinfo : EIATTR_INT_WARP_WIDE_INSTR_OFFSETS
	.align		4
.L_30:
        /*0348*/ 	.byte	0x04, 0x31
        /*034a*/ 	.short	(.L_32 - .L_31)


	//   ....[0]....
.L_31:
        /*034c*/ 	.word	0x00002e70


	//   ....[1]....
        /*0350*/ 	.word	0x00002eb0


	//   ....[2]....
        /*0354*/ 	.word	0x00003650


	//   ....[3]....
        /*0358*/ 	.word	0x00003660


	//   ....[4]....
        /*035c*/ 	.word	0x00006e30


	//   ....[5]....
        /*0360*/ 	.word	0x00006e80


	//----- nvinfo : EIATTR_COOP_GROUP_MASK_REGIDS
	.align		4
.L_32:
        /*0364*/ 	.byte	0x04, 0x29
        /*0366*/ 	.short	(.L_34 - .L_33)


	//   ....[0]....
.L_33:
        /*0368*/ 	.word	0xffffffff


	//   ....[1]....
        /*036c*/ 	.word	0xffffffff


	//   ....[2]....
        /*0370*/ 	.word	0xffffffff


	//   ....[3]....
        /*0374*/ 	.word	0xffffffff


	//----- nvinfo : EIATTR_COOP_GROUP_INSTR_OFFSETS
	.align		4
.L_34:
        /*0378*/ 	.byte	0x04, 0x28
        /*037a*/ 	.short	(.L_36 - .L_35)


	//   ....[0]....
.L_35:
        /*037c*/ 	.word	0x00000060


	//   ....[1]....
        /*0380*/ 	.word	0x00000320


	//   ....[2]....
        /*0384*/ 	.word	0x00006cc0


	//   ....[3]....
        /*0388*/ 	.word	0x00006f30


	//----- nvinfo : EIATTR_VRC_CTA_INIT_COUNT
	.align		4
.L_36:
        /*038c*/ 	.byte	0x02, 0x4a
        /*038e*/ 	.byte	0x80
	.zero		1


	//----- nvinfo : EIATTR_MBARRIER_INSTR_OFFSETS
	.align		4
        /*0390*/ 	.byte	0x04, 0x39
        /*0392*/ 	.short	(.L_38 - .L_37)


	//   ....[0]....
.L_37:
        /*0394*/ 	.word	0x000032a0
        /*0398*/ 	.word	0x000000ff
        /*039c*/ 	.word	0x00010000
        /*03a0*/ 	.short	0x0100
        /*03a2*/ 	.byte	0x07
	.zero		1


	//   ....[1]....
        /*03a4*/ 	.word	0x000036f0
        /*03a8*/ 	.word	0x000000ff
        /*03ac*/ 	.word	0x00010000
        /*03b0*/ 	.short	0x010a
        /*03b2*/ 	.byte	0x07
	.zero		1


	//   ....[2]....
        /*03b4*/ 	.word	0x000037a0
        /*03b8*/ 	.word	0x000000ff
        /*03bc*/ 	.word	0x00010000
        /*03c0*/ 	.short	0x0108
        /*03c2*/ 	.byte	0x07
	.zero		1


	//   ....[3]....
        /*03c4*/ 	.word	0x00006f50
        /*03c8*/ 	.word	0x000000ff
        /*03cc*/ 	.word	0x00010000
        /*03d0*/ 	.short	0x010a
        /*03d2*/ 	.byte	0x07
	.zero		1


	//----- nvinfo : EIATTR_NUM_MBARRIERS
	.align		4
.L_38:
        /*03d4*/ 	.byte	0x03, 0x38
        /*03d6*/ 	.short	0x0001


	//----- nvinfo : EIATTR_EXIT_INSTR_OFFSETS
	.align		4
        /*03d8*/ 	.byte	0x04, 0x1c
        /*03da*/ 	.short	(.L_40 - .L_39)


	//   ....[0]....
.L_39:
        /*03dc*/ 	.word	0x00006f40


	//----- nvinfo : EIATTR_REQNTID
	.align		4
.L_40:
        /*03e0*/ 	.byte	0x04, 0x10
        /*03e2*/ 	.short	(.L_42 - .L_41)
.L_41:
        /*03e4*/ 	.word	0x00000100
        /*03e8*/ 	.word	0x00000001
        /*03ec*/ 	.word	0x00000001


	//----- nvinfo : EIATTR_CRS_STACK_SIZE
	.align		4
.L_42:
        /*03f0*/ 	.byte	0x04, 0x1e
        /*03f2*/ 	.short	(.L_44 - .L_43)
.L_43:
        /*03f4*/ 	.word	0x00000000


	//----- nvinfo : EIATTR_CBANK_PARAM_SIZE
	.align		4
.L_44:
        /*03f8*/ 	.byte	0x03, 0x19
        /*03fa*/ 	.short	0x0028


	//----- nvinfo : EIATTR_PARAM_CBANK
	.align		4
        /*03fc*/ 	.byte	0x04, 0x0a
        /*03fe*/ 	.short	(.L_46 - .L_45)
	.align		4
.L_45:
        /*0400*/ 	.word	index@(.nv.constant0.gluon_mma)
        /*0404*/ 	.short	0x0380
        /*0406*/ 	.short	0x0028


	//----- nvinfo : EIATTR_SW_WAR
	.align		4
.L_46:
        /*0408*/ 	.byte	0x04, 0x36
        /*040a*/ 	.short	(.L_48 - .L_47)
.L_47:
        /*040c*/ 	.word	0x00000008
.L_48:


//--------------------- .nv.compat                --------------------------
	.section	.nv.compat,"",@"SHT_CUDA_COMPAT_INFO"
	.align	4
        /*0000*/ 	.byte	0x02, 0x02, 0x02, 0x00, 0x02, 0x05, 0x05, 0x00, 0x02, 0x03, 0x00, 0x00, 0x02, 0x06, 0x01, 0x00


//--------------------- .nv.callgraph             --------------------------
	.section	.nv.callgraph,"",@"SHT_CUDA_CALLGRAPH"
	.align	4
	.sectionentsize	8
	.align		4
        /*0000*/ 	.word	0x00000000
	.align		4
        /*0004*/ 	.word	0xffffffff
	.align		4
        /*0008*/ 	.word	0x00000000
	.align		4
        /*000c*/ 	.word	0xfffffffe
	.align		4
        /*0010*/ 	.word	0x00000000
	.align		4
        /*0014*/ 	.word	0xfffffffd
	.align		4
        /*0018*/ 	.word	0x00000000
	.align		4
        /*001c*/ 	.word	0xfffffffc


//--------------------- .text.gluon_mma           --------------------------
	.section	.text.gluon_mma,"ax",@progbits
	.align	128
        .global         gluon_mma
        .type           gluon_mma,@function
        .size           gluon_mma,(.L_x_15 - gluon_mma)
        .other          gluon_mma,@"STO_CUDA_ENTRY STV_DEFAULT"
gluon_mma:
.text.gluon_mma:
[----:B------:R-:W0:Y:S01]  /*0000*/  LDC R1, c[0x0][0x37c] ;  /* 0x0000df00ff017b82 */ /* 0x000e220000000800 */
[----:B------:R-:W1:Y:S01]  /*0010*/  S2R R0, SR_TID.X ;  /* 0x0000000000007919 */ /* 0x000e620000002100 */
[----:B0-----:R-:W-:Y:S01]  /*0020*/  VIADD R1, R1, 0xfffffec0 ;  /* 0xfffffec001017836 */ /* 0x001fe20000000000 */
[----:B-1----:R-:W-:-:S13]  /*0030*/  ISETP.GE.U32.AND P1, PT, R0, 0x20, PT ;  /* 0x000000200000780c */ /* 0x002fda0003f26070 */
[----:B------:R-:W-:Y:S05]  /*0040*/  @P1 BRA `(.L_x_0) ;  /* 0x0000000000b81947 */ /* 0x000fea0003800000 */
[----:B------:R-:W0:Y:S01]  /*0050*/  S2UR UR6, SR_CgaCtaId ;  /* 0x00000000000679c3 */ /* 0x000e220000008800 */
[----:B------:R-:W-:Y:S01]  /*0060*/  NOP ;  /* 0x0000000000007918 */ /* 0x000fe20000000000 */
[----:B------:R-:W-:Y:S02]  /*0070*/  UMOV UR4, 0x40 ;  /* 0x0000004000047882 */ /* 0x000fe40000000000 */
[----:B0-----:R-:W-:-:S09]  /*0080*/  ULEA UR4, UR6, UR4, 0x18 ;  /* 0x0000000406047291 */ /* 0x001fd2000f8ec0ff */
[----:B------:R-:W0:Y:S01]  /*0090*/  LDS.U8 R0, [UR4] ;  /* 0x00000004ff007984 */ /* 0x000e220008000000 */
[----:B------:R-:W-:Y:S02]  /*00a0*/  UMOV UR4, 0x400 ;  /* 0x0000040000047882 */ /* 0x000fe40000000000 */
[----:B------:R-:W-:Y:S01]  /*00b0*/  ULEA UR4, UR6, UR4, 0x18 ;  /* 0x0000000406047291 */ /* 0x000fe2000f8ec0ff */
[----:B0-----:R-:W-:-:S13]  /*00c0*/  ISETP.NE.AND P0, PT, R0, RZ, PT ;  /* 0x000000ff0000720c */ /* 0x001fda0003f05270 */
[----:B------:R-:W-:Y:S05]  /*00d0*/  @P0 BRA `(.L_x_1) ;  /* 0x00000000007c0947 */ /* 0x000fea0003800000 */
[----:B------:R-:W-:-:S13]  /*00e0*/  ELECT P0, URZ, PT ;  /* 0x0000000000ff782f */ /* 0x000fda0003800000 */
[----:B------:R-:W-:Y:S05]  /*00f0*/  @!P0 BRA `(.L_x_2) ;  /* 0x0000000000848947 */ /* 0x000fea0003800000 */
[----:B------:R-:W-:Y:S01]  /*0100*/  UMOV UR5, 0x10 ;  /* 0x0000001000057882 */ /* 0x000fe20000000000 */
[----:B------:R-:W-:Y:S02]  /*0110*/  IMAD.MOV.U32 R4, RZ, RZ, 0x1 ;  /* 0x00000001ff047424 */ /* 0x000fe400078e00ff */
[----:B------:R-:W-:Y:S02]  /*0120*/  IMAD.MOV.U32 R5, RZ, RZ, 0xffff ;  /* 0x0000ffffff057424 */ /* 0x000fe400078e00ff */
[----:B------:R-:W-:Y:S04]  /*0130*/  DEPBAR.LE SB0, 0x36 ;  /* 0x00008d800000791a */ /* 0x000fe80000000000 */
[----:B------:R-:W0:Y:S02]  /*0140*/  UTCATOMSWS.FIND_AND_SET.ALIGN UP0, UR5, UR5 ;  /* 0x00000005000575e3 */ /* 0x000e240008000800 */
[----:B0-----:R-:W-:-:S04]  /*0150*/  PLOP3.LUT P0, PT, PT, PT, UP0, 0x80, 0x8 ;  /* 0x000000000008781c */ /* 0x001fc80003f0f008 */
[----:B------:R-:W-:-:S04]  /*0160*/  SEL R0, RZ, 0xffffffff, !P0 ;  /* 0xffffffffff007807 */ /* 0x000fc80004000000 */
[----:B------:R-:W-:Y:S01]  /*0170*/  ISETP.NE.AND P0, PT, R0, RZ, PT ;  /* 0x000000ff0000720c */ /* 0x000fe20003f05270 */
[----:B------:R-:W-:-:S12]  /*0180*/  IMAD.U32 R0, RZ, RZ, UR5 ;  /* 0x00000005ff007e24 */ /* 0x000fd8000f8e00ff */
[----:B------:R-:W-:Y:S05]  /*0190*/  @P0 BRA `(.L_x_3) ;  /* 0x0000000000240947 */ /* 0x000fea0003800000 */
.L_x_4:
[----:B------:R-:W-:Y:S05]  /*01a0*/  NANOSLEEP 0x64 ;  /* 0x000000640000795d */ /* 0x000fea0003800000 */
[----:B------:R-:W-:-:S05]  /*01b0*/  UMOV UR5, 0x10 ;  /* 0x0000001000057882 */ /* 0x000fca0000000000 */
[----:B------:R-:W-:Y:S04]  /*01c0*/  DEPBAR.LE SB0, 0x36 ;  /* 0x00008d800000791a */ /* 0x000fe80000000000 */
[----:B------:R-:W0:Y:S02]  /*01d0*/  UTCATOMSWS.FIND_AND_SET.ALIGN UP0, UR5, UR5 ;  /* 0x00000005000575e3 */ /* 0x000e240008000800 */
[----:B0-----:R-:W-:-:S04]  /*01e0*/  PLOP3.LUT P0, PT, PT, PT, UP0, 0x80, 0x8 ;  /* 0x000000000008781c */ /* 0x001fc80003f0f008 */
[----:B------:R-:W-:-:S04]  /*01f0*/  SEL R0, RZ, 0xffffffff, !P0 ;  /* 0xffffffffff007807 */ /* 0x000fc80004000000 */
[----:B------:R-:W-:Y:S01]  /*0200*/  ISETP.NE.AND P0, PT, R0, RZ, PT ;  /* 0x000000ff0000720c */ /* 0x000fe20003f05270 */
[----:B------:R-:W-:-:S12]  /*0210*/  IMAD.U32 R0, RZ, RZ, UR5 ;  /* 0x00000005ff007e24 */ /* 0x000fd8000f8e00ff */
[----:B------:R-:W-:Y:S05]  /*0220*/  @!P0 BRA `(.L_x_4) ;  /* 0xfffffffc00dc8947 */ /* 0x000fea000383ffff */
.L_x_3:
[C---:B------:R-:W-:Y:S01]  /*0230*/  VIADD R3, R0.reuse, 0x10 ;  /* 0x0000001000037836 */ /* 0x040fe20000000000 */
[----:B------:R-:W-:Y:S01]  /*0240*/  UMOV UR5, 0x50 ;  /* 0x0000005000057882 */ /* 0x000fe20000000000 */
[----:B------:R-:W-:Y:S01]  /*0250*/  SHF.L.U32 R2, R5, R0, RZ ;  /* 0x0000000005027219 */ /* 0x000fe200000006ff */
[----:B------:R-:W-:Y:S01]  /*0260*/  ULEA UR5, UR6, UR5, 0x18 ;  /* 0x0000000506057291 */ /* 0x000fe2000f8ec0ff */
[----:B------:R-:W-:Y:S01]  /*0270*/  IMAD.SHL.U32 R0, R0, 0x20, RZ ;  /* 0x0000002000007824 */ /* 0x000fe200078e00ff */
[----:B------:R-:W-:-:S04]  /*0280*/  SHF.L.U32 R3, R4, R3, RZ ;  /* 0x0000000304037219 */ /* 0x000fc800000006ff */
[----:B------:R-:W-:-:S05]  /*0290*/  LOP3.LUT R2, R3, R2, RZ, 0xfc, !PT ;  /* 0x0000000203027212 */ /* 0x000fca00078efcff */
[----:B------:R0:W-:Y:S04]  /*02a0*/  ATOMS.OR RZ, [UR5], R2 ;  /* 0x00000002ffff798c */ /* 0x0001e8000b000005 */
[----:B------:R0:W-:Y:S01]  /*02b0*/  STS [UR4], R0 ;  /* 0x00000000ff007988 */ /* 0x0001e20008000804 */
[----:B------:R-:W-:Y:S05]  /*02c0*/  BRA `(.L_x_2) ;  /* 0x0000000000107947 */ /* 0x000fea0003800000 */
.L_x_1:
[----:B------:R-:W-:Y:S01]  /*02d0*/  IMAD.MOV.U32 R0, RZ, RZ, -0x1 ;  /* 0xffffffffff007424 */ /* 0x000fe200078e00ff */
[----:B------:R-:W-:-:S04]  /*02e0*/  MOV R2, 0x310 ;  /* 0x0000031000027802 */ /* 0x000fc80000000f00 */
[----:B------:R0:W-:Y:S03]  /*02f0*/  STS [UR4], R0 ;  /* 0x00000000ff007988 */ /* 0x0001e60008000804 */
[----:B0-----:R-:W-:Y:S05]  /*0300*/  CALL.REL.NOINC `($__internal_1_$__cuda_sm10x_tcgen05_guardrail_trap_phase_invalid_during_alloc) ;  /* 0x0000006c00287944 */ /* 0x001fea0003c00000 */
.L_x_2:
[----:B------:R-:W-:Y:S05]  /*0310*/  WARPSYNC.ALL ;  /* 0x0000000000007948 */ /* 0x000fea0003800000 */
[----:B------:R-:W-:Y:S01]  /*0320*/  NOP ;  /* 0x0000000000007918 */ /* 0x000fe20000000000 */
.L_x_0:
[----:B------:R-:W1:Y:S01]  /*0330*/  S2R R237, SR_TID.X ;  /* 0x0000000000ed7919 */ /* 0x000e620000002100 */
[----:B------:R-:W2:Y:S01]  /*0340*/  S2UR UR6, SR_CgaCtaId ;  /* 0x00000000000679c3 */ /* 0x000ea20000008800 */
[----:B------:R-:W3:Y:S01]  /*0350*/  LDCU.64 UR8, c[0x0][0x380] ;  /* 0x00007000ff0877ac */ /* 0x000ee20008000a00 */
[----:B------:R-:W-:Y:S01]  /*0360*/  UMOV UR7, 0x400 ;  /* 0x0000040000077882 */ /* 0x000fe20000000000 */
[----:B------:R-:W4:Y:S01]  /*0370*/  LDCU.64 UR12, c[0x0][0x358] ;  /* 0x00006b00ff0c77ac */ /* 0x000f220008000a00 */
[----:B--2---:R-:W-:-:S04]  /*0380*/  ULEA UR7, UR6, UR7, 0x18 ;  /* 0x0000000706077291 */ /* 0x004fc8000f8ec0ff */
[----:B------:R-:W-:Y:S01]  /*0390*/  BAR.SYNC.DEFER_BLOCKING 0x0 ;  /* 0x0000000000007b1d */ /* 0x000fe20000010000 */
[----:B-1----:R-:W-:Y:S02]  /*03a0*/  SHF.R.U32.HI R10, RZ, 0x5, R237 ;  /* 0x00000005ff0a7819 */ /* 0x002fe400000116ed */
[C---:B------:R-:W-:Y:S02]  /*03b0*/  LOP3.LUT R41, R237.reuse, 0xe0, RZ, 0xc0, !PT ;  /* 0x000000e0ed297812 */ /* 0x040fe400078ec0ff */
[----:B------:R-:W-:Y:S02]  /*03c0*/  SGXT.U32 R10, R10, 0x3 ;  /* 0x000000030a0a781a */ /* 0x000fe40000000000 */
[----:B------:R-:W-:Y:S01]  /*03d0*/  LOP3.LUT R35, R237, 0x1f, RZ, 0xc0, !PT ;  /* 0x0000001fed237812 */ /* 0x000fe200078ec0ff */
[----:B0-----:R-:W-:Y:S01]  /*03e0*/  IMAD.SHL.U32 R0, R41, 0x4, RZ ;  /* 0x0000000429007824 */ /* 0x001fe200078e00ff */
[C---:B------:R-:W-:Y:S02]  /*03f0*/  LOP3.LUT R187, R10.reuse, 0x8, RZ, 0xfc, !PT ;  /* 0x000000080abb7812 */ /* 0x040fe400078efcff */
[----:B------:R-:W-:-:S02]  /*0400*/  LOP3.LUT R173, R10, 0x10, RZ, 0xfc, !PT ;  /* 0x000000100aad7812 */ /* 0x000fc400078efcff */
[----:B---3--:R-:W-:Y:S02]  /*0410*/  LEA R4, P2, R187, UR8, 0x7 ;  /* 0x00000008bb047c11 */ /* 0x008fe4000f8438ff */
[----:B------:R-:W-:Y:S02]  /*0420*/  IADD3 R2, P3, P4, R35, UR8, R0 ;  /* 0x0000000823027c10 */ /* 0x000fe4000fc7e000 */
[----:B------:R-:W-:Y:S02]  /*0430*/  LOP3.LUT R29, R10, 0x18, RZ, 0xfc, !PT ;  /* 0x000000180a1d7812 */ /* 0x000fe400078efcff */
[----:B------:R-:W-:Y:S01]  /*0440*/  LEA R6, P0, R173, UR8, 0x7 ;  /* 0x00000008ad067c11 */ /* 0x000fe2000f8038ff */
[----:B------:R-:W0:Y:S01]  /*0450*/  LDS R166, [UR7] ;  /* 0x00000007ffa67984 */ /* 0x000e220008000800 */
[----:B------:R-:W-:Y:S01]  /*0460*/  BAR.SYNC.DEFER_BLOCKING 0x0 ;  /* 0x0000000000007b1d */ /* 0x000fe20000010000 */
[----:B------:R-:W-:Y:S02]  /*0470*/  IADD3 R4, P5, PT, R35, R4, RZ ;  /* 0x0000000423047210 */ /* 0x000fe40007fbe0ff */
[----:B------:R-:W-:-:S02]  /*0480*/  LEA.HI.X R5, R187, UR9, RZ, 0x7, P2 ;  /* 0x00000009bb057c11 */ /* 0x000fc400090f3cff */
[----:B------:R-:W-:Y:S02]  /*0490*/  IADD3.X R3, PT, PT, RZ, UR9, RZ, P3, P4 ;  /* 0x00000009ff037c10 */ /* 0x000fe40009fe84ff */
[----:B------:R-:W-:Y:S01]  /*04a0*/  LEA R8, P4, R29, UR8, 0x7 ;  /* 0x000000081d087c11 */ /* 0x000fe2000f8838ff */
[----:B------:R-:W-:Y:S01]  /*04b0*/  IMAD.X R5, RZ, RZ, R5, P5 ;  /* 0x000000ffff057224 */ /* 0x000fe200028e0605 */
[----:B------:R-:W-:Y:S02]  /*04c0*/  LEA.HI.X R11, R173, UR9, RZ, 0x7, P0 ;  /* 0x00000009ad0b7c11 */ /* 0x000fe400080f3cff */
[----:B------:R-:W-:Y:S01]  /*04d0*/  IADD3 R6, P3, PT, R35, R6, RZ ;  /* 0x0000000623067210 */ /* 0x000fe20007f7e0ff */
[----:B----4-:R-:W-:-:S12]  /*04e0*/  @P1 BRA `(.L_x_5) ;  /* 0x0000000000181947 */ /* 0x010fd80003800000 */
[----:B------:R-:W-:Y:S01]  /*04f0*/  ELECT P0, URZ, PT ;  /* 0x0000000000ff782f */ /* 0x000fe20003800000 */
[----:B------:R-:W-:Y:S01]  /*0500*/  IMAD.MOV.U32 R9, RZ, RZ, 0x1 ;  /* 0x00000001ff097424 */ /* 0x000fe200078e00ff */
[----:B------:R-:W-:Y:S01]  /*0510*/  UMOV UR4, 0x40 ;  /* 0x0000004000047882 */ /* 0x000fe20000000000 */
[----:B------:R-:W-:Y:S01]  /*0520*/  UVIRTCOUNT.DEALLOC.SMPOOL 0x80 ;  /* 0x000000800000784c */ /* 0x000fe20000000000 */
[----:B------:R-:W-:-:S09]  /*0530*/  ULEA UR4, UR6, UR4, 0x18 ;  /* 0x0000000406047291 */ /* 0x000fd2000f8ec0ff */
[----:B------:R1:W-:Y:S03]  /*0540*/  @P0 STS.U8 [UR4], R9 ;  /* 0x00000009ff000988 */ /* 0x0003e60008000004 */
.L_x_5:
[----:B------:R-:W-:Y:S01]  /*0550*/  IADD3 R8, P0, PT, R35, R8, RZ ;  /* 0x0000000823087210 */ /* 0x000fe20007f1e0ff */
[----:B------:R-:W2:Y:S01]  /*0560*/  LDG.E.U8 R38, desc[UR12][R2.64] ;  /* 0x0000000c02267981 */ /* 0x000ea2000c1e1100 */
[----:B-1----:R-:W-:Y:S02]  /*0570*/  LEA.HI.X R9, R29, UR9, RZ, 0x7, P4 ;  /* 0x000000091d097c11 */ /* 0x002fe4000a0f3cff */
[C---:B------:R-:W-:Y:S01]  /*0580*/  LOP3.LUT R177, R10.reuse, 0x20, RZ, 0xfc, !PT ;  /* 0x000000200ab17812 */ /* 0x040fe200078efcff */
[----:B------:R-:W3:Y:S01]  /*0590*/  LDG.E.U8 R37, desc[UR12][R2.64+0x20] ;  /* 0x0000200c02257981 */ /* 0x000ee2000c1e1100 */
[C---:B------:R-:W-:Y:S01]  /*05a0*/  LOP3.LUT R185, R10.reuse, 0x28, RZ, 0xfc, !PT ;  /* 0x000000280ab97812 */ /* 0x040fe200078efcff */
[----:B------:R-:W-:Y:S02]  /*05b0*/  IMAD.X R7, RZ, RZ, R11, P3 ;  /* 0x000000ffff077224 */ /* 0x000fe400018e060b */
[----:B------:R-:W4:Y:S01]  /*05c0*/  LDG.E.U8 R36, desc[UR12][R2.64+0x40] ;  /* 0x0000400c02247981 */ /* 0x000f22000c1e1100 */
[----:B------:R-:W-:Y:S01]  /*05d0*/  IMAD.X R9, RZ, RZ, R9, P0 ;  /* 0x000000ffff097224 */ /* 0x000fe200000e0609 */
[----:B------:R-:W-:-:S02]  /*05e0*/  LOP3.LUT R33, R10, 0x30, RZ, 0xfc, !PT ;  /* 0x000000300a217812 */ /* 0x000fc400078efcff */
[----:B------:R1:W5:Y:S01]  /*05f0*/  LDG.E.U8 R39, desc[UR12][R2.64+0x60] ;  /* 0x0000600c02277981 */ /* 0x000362000c1e1100 */
[----:B------:R-:W-:-:S03]  /*0600*/  LOP3.LUT R31, R10, 0x38, RZ, 0xfc, !PT ;  /* 0x000000380a1f7812 */ /* 0x000fc600078efcff */
[----:B------:R-:W2:Y:S04]  /*0610*/  LDG.E.U8 R40, desc[UR12][R4.64] ;  /* 0x0000000c04287981 */ /* 0x000ea8000c1e1100 */
[----:B------:R-:W2:Y:S01]  /*0620*/  LDG.E.U8 R43, desc[UR12][R4.64+0x20] ;  /* 0x0000200c042b7981 */ /* 0x000ea2000c1e1100 */
[----:B-1----:R-:W-:-:S03]  /*0630*/  LEA R2, P0, R177, UR8, 0x7 ;  /* 0x00000008b1027c11 */ /* 0x002fc6000f8038ff */
[----:B------:R-:W2:Y:S04]  /*0640*/  LDG.E.U8 R42, desc[UR12][R4.64+0x40] ;  /* 0x0000400c042a7981 */ /* 0x000ea8000c1e1100 */
[----:B------:R1:W2:Y:S01]  /*0650*/  LDG.E.U8 R45, desc[UR12][R4.64+0x60] ;  /* 0x0000600c042d7981 */ /* 0x0002a2000c1e1100 */
[----:B------:R-:W-:Y:S02]  /*0660*/  IADD3 R2, P3, PT, R35, R2, RZ ;  /* 0x0000000223027210 */ /* 0x000fe40007f7e0ff */
[----:B------:R-:W-:Y:S01]  /*0670*/  LEA.HI.X R3, R177, UR9, RZ, 0x7, P0 ;  /* 0x00000009b1037c11 */ /* 0x000fe200080f3cff */
[----:B------:R-:W2:Y:S04]  /*0680*/  LDG.E.U8 R44, desc[UR12][R6.64] ;  /* 0x0000000c062c7981 */ /* 0x000ea8000c1e1100 */
[----:B------:R-:W2:Y:S01]  /*0690*/  LDG.E.U8 R47, desc[UR12][R6.64+0x20] ;  /* 0x0000200c062f7981 */ /* 0x000ea2000c1e1100 */
[----:B-1----:R-:W-:-:S03]  /*06a0*/  LEA R4, P2, R185, UR8, 0x7 ;  /* 0x00000008b9047c11 */ /* 0x002fc6000f8438ff */
[----:B------:R-:W2:Y:S01]  /*06b0*/  LDG.E.U8 R46, desc[UR12][R6.64+0x40] ;  /* 0x0000400c062e7981 */ /* 0x000ea2000c1e1100 */
[----:B------:R-:W-:-:S03]  /*06c0*/  LEA.HI.X R5, R185, UR9, RZ, 0x7, P2 ;  /* 0x00000009b9057c11 */ /* 0x000fc600090f3cff */
[----:B------:R1:W2:Y:S01]  /*06d0*/  LDG.E.U8 R51, desc[UR12][R6.64+0x60] ;  /* 0x0000600c06337981 */ /* 0x0002a2000c1e1100 */
[----:B------:R-:W-:-:S03]  /*06e0*/  IADD3 R4, P4, PT, R35, R4, RZ ;  /* 0x0000000423047210 */ /* 0x000fc60007f9e0ff */
[----:B------:R-:W2:Y:S04]  /*06f0*/  LDG.E.U8 R50, desc[UR12][R8.64] ;  /* 0x0000000c08327981 */ /* 0x000ea8000c1e1100 */
[----:B------:R-:W2:Y:S01]  /*0700*/  LDG.E.U8 R49, desc[UR12][R8.64+0x20] ;  /* 0x0000200c08317981 */ /* 0x000ea2000c1e1100 */
[----:B-1----:R-:W-:-:S03]  /*0710*/  LEA R6, P0, R33, UR8, 0x7 ;  /* 0x0000000821067c11 */ /* 0x002fc6000f8038ff */
[----:B------:R-:W2:Y:S04]  /*0720*/  LDG.E.U8 R48, desc[UR12][R8.64+0x40] ;  /* 0x0000400c08307981 */ /* 0x000ea8000c1e1100 */
[----:B------:R1:W2:Y:S01]  /*0730*/  LDG.E.U8 R55, desc[UR12][R8.64+0x60] ;  /* 0x0000600c08377981 */ /* 0x0002a2000c1e1100 */
[----:B------:R-:W-:Y:S01]  /*0740*/  IMAD.X R3, RZ, RZ, R3, P3 ;  /* 0x000000ffff037224 */ /* 0x000fe200018e0603 */
[----:B------:R-:W-:Y:S01]  /*0750*/  LEA.HI.X R7, R33, UR9, RZ, 0x7, P0 ;  /* 0x0000000921077c11 */ /* 0x000fe200080f3cff */
[----:B------:R-:W-:Y:S01]  /*0760*/  IMAD.X R5, RZ, RZ, R5, P4 ;  /* 0x000000ffff057224 */ /* 0x000fe200020e0605 */
[----:B------:R-:W-:Y:S02]  /*0770*/  IADD3 R6, P3, PT, R35, R6, RZ ;  /* 0x0000000623067210 */ /* 0x000fe40007f7e0ff */
[----:B------:R-:W-:Y:S01]  /*0780*/  LOP3.LUT R181, R10, 0x40, RZ, 0xfc, !PT ;  /* 0x000000400ab57812 */ /* 0x000fe200078efcff */
[----:B------:R-:W2:Y:S01]  /*0790*/  LDG.E.U8 R53, desc[UR12][R2.64] ;  /* 0x0000000c02357981 */ /* 0x000ea2000c1e1100 */
[----:B-1----:R-:W-:-:S03]  /*07a0*/  LEA R8, P2, R31, UR8, 0x7 ;  /* 0x000000081f087c11 */ /* 0x002fc6000f8438ff */
[----:B------:R-:W2:Y:S01]  /*07b0*/  LDG.E.U8 R54, desc[UR12][R2.64+0x20] ;  /* 0x0000200c02367981 */ /* 0x000ea2000c1e1100 */
[----:B------:R-:W-:-:S03]  /*07c0*/  IADD3 R8, P0, PT, R35, R8, RZ ;  /* 0x0000000823087210 */ /* 0x000fc60007f1e0ff */
[----:B------:R-:W2:Y:S01]  /*07d0*/  LDG.E.U8 R52, desc[UR12][R2.64+0x40] ;  /* 0x0000400c02347981 */ /* 0x000ea2000c1e1100 */
[----:B------:R-:W-:Y:S02]  /*07e0*/  LEA.HI.X R9, R31, UR9, RZ, 0x7, P2 ;  /* 0x000000091f097c11 */ /* 0x000fe400090f3cff */
[C---:B------:R-:W-:Y:S01]  /*07f0*/  LOP3.LUT R179, R10.reuse, 0x48, RZ, 0xfc, !PT ;  /* 0x000000480ab37812 */ /* 0x040fe200078efcff */
[----:B------:R1:W2:Y:S01]  /*0800*/  LDG.E.U8 R58, desc[UR12][R2.64+0x60] ;  /* 0x0000600c023a7981 */ /* 0x0002a2000c1e1100 */
[----:B------:R-:W-:Y:S02]  /*0810*/  IMAD.X R7, RZ, RZ, R7, P3 ;  /* 0x000000ffff077224 */ /* 0x000fe400018e0607 */
[----:B------:R-:W-:Y:S01]  /*0820*/  IMAD.X R9, RZ, RZ, R9, P0 ;  /* 0x000000ffff097224 */ /* 0x000fe200000e0609 */
[----:B------:R-:W2:Y:S01]  /*0830*/  LDG.E.U8 R56, desc[UR12][R4.64] ;  /* 0x0000000c04387981 */ /* 0x000ea2000c1e1100 */
[----:B------:R-:W-:-:S03]  /*0840*/  LOP3.LUT R171, R10, 0x50, RZ, 0xfc, !PT ;  /* 0x000000500aab7812 */ /* 0x000fc600078efcff */
[----:B------:R-:W2:Y:S01]  /*0850*/  LDG.E.U8 R59, desc[UR12][R4.64+0x20] ;  /* 0x0000200c043b7981 */ /* 0x000ea2000c1e1100 */
[----:B-1----:R-:W-:-:S03]  /*0860*/  LEA R2, P0, R181, UR8, 0x7 ;  /* 0x00000008b5027c11 */ /* 0x002fc6000f8038ff */
[----:B------:R-:W2:Y:S01]  /*0870*/  LDG.E.U8 R57, desc[UR12][R4.64+0x40] ;  /* 0x0000400c04397981 */ /* 0x000ea2000c1e1100 */
[----:B------:R-:W-:-:S03]  /*0880*/  LOP3.LUT R167, R10, 0x58, RZ, 0xfc, !PT ;  /* 0x000000580aa77812 */ /* 0x000fc600078efcff */
[----:B------:R1:W2:Y:S01]  /*0890*/  LDG.E.U8 R61, desc[UR12][R4.64+0x60] ;  /* 0x0000600c043d7981 */ /* 0x0002a2000c1e1100 */
[----:B------:R-:W-:Y:S02]  /*08a0*/  LEA.HI.X R3, R181, UR9, RZ, 0x7, P0 ;  /* 0x00000009b5037c11 */ /* 0x000fe400080f3cff */
[----:B------:R-:W-:Y:S01]  /*08b0*/  IADD3 R2, P3, PT, R35, R2, RZ ;  /* 0x0000000223027210 */ /* 0x000fe20007f7e0ff */
[----:B------:R-:W2:Y:S04]  /*08c0*/  LDG.E.U8 R60, desc[UR12][R6.64] ;  /* 0x0000000c063c7981 */ /* 0x000ea8000c1e1100 */
[----:B------:R-:W2:Y:S01]  /*08d0*/  LDG.E.U8 R63, desc[UR12][R6.64+0x20] ;  /* 0x0000200c063f7981 */ /* 0x000ea2000c1e1100 */
[----:B-1----:R-:W-:-:S03]  /*08e0*/  LEA R4, P2, R179, UR8, 0x7 ;  /* 0x00000008b3047c11 */ /* 0x002fc6000f8438ff */
[----:B------:R-:W2:Y:S01]  /*08f0*/  LDG.E.U8 R62, desc[UR12][R6.64+0x40] ;  /* 0x0000400c063e7981 */ /* 0x000ea2000c1e1100 */
[----:B------:R-:W-:-:S03]  /*0900*/  LEA.HI.X R5, R179, UR9, RZ, 0x7, P2 ;  /* 0x00000009b3057c11 */ /* 0x000fc600090f3cff */
[----:B------:R1:W2:Y:S04]  /*0910*/  LDG.E.U8 R65, desc[UR12][R6.64+0x60] ;  /* 0x0000600c06417981 */ /* 0x0002a8000c1e1100 */
[----:B------:R-:W2:Y:S04]  /*0920*/  LDG.E.U8 R64, desc[UR12][R8.64] ;  /* 0x0000000c08407981 */ /* 0x000ea8000c1e1100 */
[----:B------:R-:W2:Y:S01]  /*0930*/  LDG.E.U8 R66, desc[UR12][R8.64+0x20] ;  /* 0x0000200c08427981 */ /* 0x000ea2000c1e1100 */
[----:B-1----:R-:W-:-:S03]  /*0940*/  LEA R6, P0, R171, UR8, 0x7 ;  /* 0x00000008ab067c11 */ /* 0x002fc6000f8038ff */
[----:B------:R-:W2:Y:S04]  /*0950*/  LDG.E.U8 R67, desc[UR12][R8.64+0x40] ;  /* 0x0000400c08437981 */ /* 0x000ea8000c1e1100 */
[----:B------:R1:W2:Y:S01]  /*0960*/  LDG.E.U8 R70, desc[UR12][R8.64+0x60] ;  /* 0x0000600c08467981 */ /* 0x0002a2000c1e1100 */
[----:B------:R-:W-:Y:S01]  /*0970*/  IADD3 R4, P4, PT, R35, R4, RZ ;  /* 0x0000000423047210 */ /* 0x000fe20007f9e0ff */
[----:B------:R-:W-:Y:S01]  /*0980*/  IMAD.X R3, RZ, RZ, R3, P3 ;  /* 0x000000ffff037224 */ /* 0x000fe200018e0603 */
[----:B------:R-:W-:Y:S02]  /*0990*/  LEA.HI.X R7, R171, UR9, RZ, 0x7, P0 ;  /* 0x00000009ab077c11 */ /* 0x000fe400080f3cff */
[----:B-1----:R-:W-:Y:S02]  /*09a0*/  LEA R8, P2, R167, UR8, 0x7 ;  /* 0x00000008a7087c11 */ /* 0x002fe4000f8438ff */
[----:B------:R-:W-:Y:S01]  /*09b0*/  LOP3.LUT R183, R10, 0x60, RZ, 0xfc, !PT ;  /* 0x000000600ab77812 */ /* 0x000fe200078efcff */
[----:B------:R-:W-:Y:S01]  /*09c0*/  IMAD.X R5, RZ, RZ, R5, P4 ;  /* 0x000000ffff057224 */ /* 0x000fe200020e0605 */
[----:B------:R-:W-:Y:S01]  /*09d0*/  IADD3 R8, P0, PT, R35, R8, RZ ;  /* 0x0000000823087210 */ /* 0x000fe20007f1e0ff */
[----:B------:R-:W2:Y:S01]  /*09e0*/  LDG.E.U8 R68, desc[UR12][R2.64] ;  /* 0x0000000c02447981 */ /* 0x000ea2000c1e1100 */
[----:B------:R-:W-:-:S02]  /*09f0*/  LEA.HI.X R9, R167, UR9, RZ, 0x7, P2 ;  /* 0x00000009a7097c11 */ /* 0x000fc400090f3cff */
[----:B------:R-:W-:Y:S01]  /*0a00*/  IADD3 R6, P3, PT, R35, R6, RZ ;  /* 0x0000000623067210 */ /* 0x000fe20007f7e0ff */
[----:B------:R-:W2:Y:S01]  /*0a10*/  LDG.E.U8 R71, desc[UR12][R2.64+0x20] ;  /* 0x0000200c02477981 */ /* 0x000ea2000c1e1100 */
[----:B------:R-:W-:Y:S01]  /*0a20*/  LOP3.LUT R175, R10, 0x68, RZ, 0xfc, !PT ;  /* 0x000000680aaf7812 */ /* 0x000fe200078efcff */
[----:B------:R-:W-:Y:S02]  /*0a30*/  IMAD.X R9, RZ, RZ, R9, P0 ;  /* 0x000000ffff097224 */ /* 0x000fe400000e0609 */
[----:B------:R-:W2:Y:S01]  /*0a40*/  LDG.E.U8 R69, desc[UR12][R2.64+0x40] ;  /* 0x0000400c02457981 */ /* 0x000ea2000c1e1100 */
[----:B------:R-:W-:-:S03]  /*0a50*/  IMAD.X R7, RZ, RZ, R7, P3 ;  /* 0x000000ffff077224 */ /* 0x000fc600018e0607 */
[----:B------:R1:W2:Y:S01]  /*0a60*/  LDG.E.U8 R73, desc[UR12][R2.64+0x60] ;  /* 0x0000600c02497981 */ /* 0x0002a2000c1e1100 */
[----:B------:R-:W-:-:S03]  /*0a70*/  LOP3.LUT R169, R10, 0x70, RZ, 0xfc, !PT ;  /* 0x000000700aa97812 */ /* 0x000fc600078efcff */
[----:B------:R-:W2:Y:S01]  /*0a80*/  LDG.E.U8 R72, desc[UR12][R4.64] ;  /* 0x0000000c04487981 */ /* 0x000ea2000c1e1100 */
[----:B------:R-:W-:-:S03]  /*0a90*/  LOP3.LUT R165, R10, 0x78, RZ, 0xfc, !PT ;  /* 0x000000780aa57812 */ /* 0x000fc600078efcff */
[----:B------:R-:W2:Y:S01]  /*0aa0*/  LDG.E.U8 R74, desc[UR12][R4.64+0x20] ;  /* 0x0000200c044a7981 */ /* 0x000ea2000c1e1100 */
[----:B-1----:R-:W-:-:S03]  /*0ab0*/  LEA R2, P0, R183, UR8, 0x7 ;  /* 0x00000008b7027c11 */ /* 0x002fc6000f8038ff */
[----:B------:R-:W2:Y:S01]  /*0ac0*/  LDG.E.U8 R75, desc[UR12][R4.64+0x40] ;  /* 0x0000400c044b7981 */ /* 0x000ea2000c1e1100 */
[----:B------:R-:W-:-:S03]  /*0ad0*/  IADD3 R2, P3, PT, R35, R2, RZ ;  /* 0x0000000223027210 */ /* 0x000fc60007f7e0ff */
[----:B------:R1:W2:Y:S01]  /*0ae0*/  LDG.E.U8 R77, desc[UR12][R4.64+0x60] ;  /* 0x0000600c044d7981 */ /* 0x0002a2000c1e1100 */
[----:B------:R-:W-:-:S03]  /*0af0*/  LEA.HI.X R3, R183, UR9, RZ, 0x7, P0 ;  /* 0x00000009b7037c11 */ /* 0x000fc600080f3cff */
[----:B------:R-:W2:Y:S04]  /*0b00*/  LDG.E.U8 R76, desc[UR12][R6.64] ;  /* 0x0000000c064c7981 */ /* 0x000ea8000c1e1100 */
[----:B------:R-:W2:Y:S01]  /*0b10*/  LDG.E.U8 R78, desc[UR12][R6.64+0x20] ;  /* 0x0000200c064e7981 */ /* 0x000ea2000c1e1100 */
[----:B-1----:R-:W-:-:S03]  /*0b20*/  LEA R4, P2, R175, UR8, 0x7 ;  /* 0x00000008af047c11 */ /* 0x002fc6000f8438ff */
[----:B------:R-:W2:Y:S01]  /*0b30*/  LDG.E.U8 R79, desc[UR12][R6.64+0x40] ;  /* 0x0000400c064f7981 */ /* 0x000ea2000c1e1100 */
[----:B------:R-:W-:Y:S01]  /*0b40*/  IMAD.X R3, RZ, RZ, R3, P3 ;  /* 0x000000ffff037224 */ /* 0x000fe200018e0603 */
[----:B------:R-:W-:Y:S02]  /*0b50*/  LEA.HI.X R5, R175, UR9, RZ, 0x7, P2 ;  /* 0x00000009af057c11 */ /* 0x000fe400090f3cff */
[----:B------:R1:W2:Y:S04]  /*0b60*/  LDG.E.U8 R82, desc[UR12][R6.64+0x60] ;  /* 0x0000600c06527981 */ /* 0x0002a8000c1e1100 */
[----:B------:R-:W2:Y:S04]  /*0b70*/  LDG.E.U8 R81, desc[UR12][R8.64] ;  /* 0x0000000c08517981 */ /* 0x000ea8000c1e1100 */
[----:B------:R-:W2:Y:S01]  /*0b80*/  LDG.E.U8 R83, desc[UR12][R8.64+0x20] ;  /* 0x0000200c08537981 */ /* 0x000ea2000c1e1100 */
[----:B-1----:R-:W-:-:S03]  /*0b90*/  LEA R6, P0, R169, UR8, 0x7 ;  /* 0x00000008a9067c11 */ /* 0x002fc6000f8038ff */
[----:B------:R-:W2:Y:S04]  /*0ba0*/  LDG.E.U8 R80, desc[UR12][R8.64+0x40] ;  /* 0x0000400c08507981 */ /* 0x000ea8000c1e1100 */
[----:B------:R1:W2:Y:S01]  /*0bb0*/  LDG.E.U8 R85, desc[UR12][R8.64+0x60] ;  /* 0x0000600c08557981 */ /* 0x0002a2000c1e1100 */
[----:B------:R-:W-:Y:S02]  /*0bc0*/  IADD3 R6, P3, PT, R35, R6, RZ ;  /* 0x0000000623067210 */ /* 0x000fe40007f7e0ff */
[----:B------:R-:W-:Y:S01]  /*0bd0*/  LEA.HI.X R7, R169, UR9, RZ, 0x7, P0 ;  /* 0x00000009a9077c11 */ /* 0x000fe200080f3cff */
[----:B------:R-:W2:Y:S01]  /*0be0*/  LDG.E.U8 R84, desc[UR12][R2.64] ;  /* 0x0000000c02547981 */ /* 0x000ea2000c1e1100 */
[----:B------:R-:W-:-:S03]  /*0bf0*/  IADD3 R4, P4, PT, R35, R4, RZ ;  /* 0x0000000423047210 */ /* 0x000fc60007f9e0ff */
[----:B------:R-:W2:Y:S01]  /*0c00*/  LDG.E.U8 R86, desc[UR12][R2.64+0x20] ;  /* 0x0000200c02567981 */ /* 0x000ea2000c1e1100 */
[----:B-1----:R-:W-:-:S03]  /*0c10*/  LEA R8, P2, R165, UR8, 0x7 ;  /* 0x00000008a5087c11 */ /* 0x002fc6000f8438ff */
[----:B------:R-:W2:Y:S01]  /*0c20*/  LDG.E.U8 R87, desc[UR12][R2.64+0x40] ;  /* 0x0000400c02577981 */ /* 0x000ea2000c1e1100 */
[----:B------:R-:W-:Y:S02]  /*0c30*/  IADD3 R8, P0, PT, R35, R8, RZ ;  /* 0x0000000823087210 */ /* 0x000fe40007f1e0ff */
[----:B------:R-:W-:Y:S01]  /*0c40*/  LEA.HI.X R9, R165, UR9, RZ, 0x7, P2 ;  /* 0x00000009a5097c11 */ /* 0x000fe200090f3cff */
[----:B------:R1:W2:Y:S01]  /*0c50*/  LDG.E.U8 R89, desc[UR12][R2.64+0x60] ;  /* 0x0000600c02597981 */ /* 0x0002a2000c1e1100 */
[----:B------:R-:W-:Y:S02]  /*0c60*/  IMAD.X R7, RZ, RZ, R7, P3 ;  /* 0x000000ffff077224 */ /* 0x000fe400018e0607 */
[----:B------:R-:W-:Y:S02]  /*0c70*/  IMAD.X R5, RZ, RZ, R5, P4 ;  /* 0x000000ffff057224 */ /* 0x000fe400020e0605 */
[----:B------:R-:W-:Y:S01]  /*0c80*/  IMAD.X R9, RZ, RZ, R9, P0 ;  /* 0x000000ffff097224 */ /* 0x000fe200000e0609 */
[----:B------:R-:W2:Y:S01]  /*0c90*/  LDG.E.U8 R92, desc[UR12][R6.64] ;  /* 0x0000000c065c7981 */ /* 0x000ea2000c1e1100 */
[----:B-1----:R-:W-:-:S03]  /*0ca0*/  LOP3.LUT R2, R10, 0x80, RZ, 0xfc, !PT ;  /* 0x000000800a027812 */ /* 0x002fc600078efcff */
[----:B------:R-:W2:Y:S01]  /*0cb0*/  LDG.E.U8 R95, desc[UR12][R6.64+0x20] ;  /* 0x0000200c065f7981 */ /* 0x000ea2000c1e1100 */
[----:B------:R-:W-:Y:S02]  /*0cc0*/  LOP3.LUT R3, R10, 0x88, RZ, 0xfc, !PT ;  /* 0x000000880a037812 */ /* 0x000fe400078efcff */
[C---:B------:R-:W-:Y:S01]  /*0cd0*/  LEA R12, P0, R2.reuse, UR8, 0x7 ;  /* 0x00000008020c7c11 */ /* 0x040fe2000f8038ff */
[----:B------:R-:W2:Y:S04]  /*0ce0*/  LDG.E.U8 R93, desc[UR12][R6.64+0x40] ;  /* 0x0000400c065d7981 */ /* 0x000ea8000c1e1100 */
[----:B------:R1:W2:Y:S04]  /*0cf0*/  LDG.E.U8 R97, desc[UR12][R6.64+0x60] ;  /* 0x0000600c06617981 */ /* 0x0002a8000c1e1100 */
[----:B------:R-:W2:Y:S04]  /*0d00*/  LDG.E.U8 R88, desc[UR12][R4.64] ;  /* 0x0000000c04587981 */ /* 0x000ea8000c1e1100 */
[----:B------:R-:W2:Y:S01]  /*0d10*/  LDG.E.U8 R90, desc[UR12][R4.64+0x20] ;  /* 0x0000200c045a7981 */ /* 0x000ea2000c1e1100 */
[----:B-1----:R-:W-:-:S03]  /*0d20*/  LEA.HI.X R7, R2, UR9, RZ, 0x7, P0 ;  /* 0x0000000902077c11 */ /* 0x002fc600080f3cff */
[----:B------:R-:W2:Y:S01]  /*0d30*/  LDG.E.U8 R91, desc[UR12][R4.64+0x40] ;  /* 0x0000400c045b7981 */ /* 0x000ea2000c1e1100 */
[----:B------:R-:W-:-:S03]  /*0d40*/  IADD3 R2, P3, PT, R35, R12, RZ ;  /* 0x0000000c23027210 */ /* 0x000fc60007f7e0ff */
[----:B------:R1:W2:Y:S01]  /*0d50*/  LDG.E.U8 R94, desc[UR12][R4.64+0x60] ;  /* 0x0000600c045e7981 */ /* 0x0002a2000c1e1100 */
[----:B------:R-:W-:-:S03]  /*0d60*/  LOP3.LUT R11, R10, 0x98, RZ, 0xfc, !PT ;  /* 0x000000980a0b7812 */ /* 0x000fc600078efcff */
[----:B------:R-:W2:Y:S04]  /*0d70*/  LDG.E.U8 R98, desc[UR12][R8.64] ;  /* 0x0000000c08627981 */ /* 0x000ea8000c1e1100 */
[----:B------:R-:W2:Y:S01]  /*0d80*/  LDG.E.U8 R99, desc[UR12][R8.64+0x20] ;  /* 0x0000200c08637981 */ /* 0x000ea2000c1e1100 */
[----:B-1----:R-:W-:Y:S02]  /*0d90*/  LOP3.LUT R5, R10, 0x90, RZ, 0xfc, !PT ;  /* 0x000000900a057812 */ /* 0x002fe400078efcff */
[----:B------:R-:W-:Y:S01]  /*0da0*/  LEA R4, P2, R3, UR8, 0x7 ;  /* 0x0000000803047c11 */ /* 0x000fe2000f8438ff */
[----:B------:R-:W2:Y:S01]  /*0db0*/  LDG.E.U8 R96, desc[UR12][R8.64+0x40] ;  /* 0x0000400c08607981 */ /* 0x000ea2000c1e1100 */
[----:B------:R-:W-:Y:S02]  /*0dc0*/  LEA R6, P0, R5, UR8, 0x7 ;  /* 0x0000000805067c11 */ /* 0x000fe4000f8038ff */
[----:B------:R-:W-:Y:S01]  /*0dd0*/  LEA.HI.X R12, R3, UR9, RZ, 0x7, P2 ;  /* 0x00000009030c7c11 */ /* 0x000fe200090f3cff */
[----:B------:R-:W-:Y:S01]  /*0de0*/  IMAD.X R3, RZ, RZ, R7, P3 ;  /* 0x000000ffff037224 */ /* 0x000fe200018e0607 */
[----:B------:R-:W-:Y:S01]  /*0df0*/  IADD3 R4, P4, PT, R35, R4, RZ ;  /* 0x0000000423047210 */ /* 0x000fe20007f9e0ff */
[----:B------:R1:W2:Y:S01]  /*0e00*/  LDG.E.U8 R100, desc[UR12][R8.64+0x60] ;  /* 0x0000600c08647981 */ /* 0x0002a2000c1e1100 */
[----:B------:R-:W-:-:S02]  /*0e10*/  LEA.HI.X R7, R5, UR9, RZ, 0x7, P0 ;  /* 0x0000000905077c11 */ /* 0x000fc400080f3cff */
[----:B------:R-:W-:Y:S01]  /*0e20*/  IADD3 R6, P0, PT, R35, R6, RZ ;  /* 0x0000000623067210 */ /* 0x000fe20007f1e0ff */
[----:B------:R-:W-:Y:S01]  /*0e30*/  IMAD.X R5, RZ, RZ, R12, P4 ;  /* 0x000000ffff057224 */ /* 0x000fe200020e060c */
[----:B------:R-:W2:Y:S04]  /*0e40*/  LDG.E.U8 R101, desc[UR12][R2.64] ;  /* 0x0000000c02657981 */ /* 0x000ea8000c1e1100 */
[----:B------:R-:W2:Y:S01]  /*0e50*/  LDG.E.U8 R102, desc[UR12][R2.64+0x20] ;  /* 0x0000200c02667981 */ /* 0x000ea2000c1e1100 */
[----:B-1----:R-:W-:-:S03]  /*0e60*/  LEA R8, P2, R11, UR8, 0x7 ;  /* 0x000000080b087c11 */ /* 0x002fc6000f8438ff */
[----:B------:R-:W2:Y:S01]  /*0e70*/  LDG.E.U8 R103, desc[UR12][R2.64+0x40] ;  /* 0x0000400c02677981 */ /* 0x000ea2000c1e1100 */
[----:B------:R-:W-:-:S03]  /*0e80*/  LEA.HI.X R11, R11, UR9, RZ, 0x7, P2 ;  /* 0x000000090b0b7c11 */ /* 0x000fc600090f3cff */
[----:B------:R1:W2:Y:S01]  /*0e90*/  LDG.E.U8 R104, desc[UR12][R2.64+0x60] ;  /* 0x0000600c02687981 */ /* 0x0002a2000c1e1100 */
[----:B------:R-:W-:Y:S01]  /*0ea0*/  IADD3 R8, P2, PT, R35, R8, RZ ;  /* 0x0000000823087210 */ /* 0x000fe20007f5e0ff */
[----:B------:R-:W-:Y:S02]  /*0eb0*/  IMAD.X R7, RZ, RZ, R7, P0 ;  /* 0x000000ffff077224 */ /* 0x000fe400000e0607 */
[----:B------:R-:W2:Y:S04]  /*0ec0*/  LDG.E.U8 R105, desc[UR12][R4.64] ;  /* 0x0000000c04697981 */ /* 0x000ea8000c1e1100 */
[----:B------:R-:W2:Y:S01]  /*0ed0*/  LDG.E.U8 R106, desc[UR12][R4.64+0x20] ;  /* 0x0000200c046a7981 */ /* 0x000ea2000c1e1100 */
[C---:B-1----:R-:W-:Y:S02]  /*0ee0*/  LOP3.LUT R2, R10.reuse, 0xa0, RZ, 0xfc, !PT ;  /* 0x000000a00a027812 */ /* 0x042fe400078efcff */
[----:B------:R-:W-:Y:S01]  /*0ef0*/  LOP3.LUT R3, R10, 0xa8, RZ, 0xfc, !PT ;  /* 0x000000a80a037812 */ /* 0x000fe200078efcff */
[----:B------:R-:W2:Y:S01]  /*0f00*/  LDG.E.U8 R107, desc[UR12][R4.64+0x40] ;  /* 0x0000400c046b7981 */ /* 0x000ea2000c1e1100 */
[----:B------:R-:W-:-:S02]  /*0f10*/  LEA R26, P4, R2, UR8, 0x7 ;  /* 0x00000008021a7c11 */ /* 0x000fc4000f8838ff */
[C---:B------:R-:W-:Y:S01]  /*0f20*/  LEA R24, P5, R3.reuse, UR8, 0x7 ;  /* 0x0000000803187c11 */ /* 0x040fe2000f8a38ff */
[----:B------:R1:W2:Y:S01]  /*0f30*/  LDG.E.U8 R111, desc[UR12][R4.64+0x60] ;  /* 0x0000600c046f7981 */ /* 0x0002a2000c1e1100 */
[----:B------:R-:W-:Y:S01]  /*0f40*/  IMAD.X R9, RZ, RZ, R11, P2 ;  /* 0x000000ffff097224 */ /* 0x000fe200010e060b */
[----:B------:R-:W-:Y:S02]  /*0f50*/  LOP3.LUT R12, R10, 0xc8, RZ, 0xfc, !PT ;  /* 0x000000c80a0c7812 */ /* 0x000fe400078efcff */
[----:B------:R-:W2:Y:S01]  /*0f60*/  LDG.E.U8 R108, desc[UR12][R6.64] ;  /* 0x0000000c066c7981 */ /* 0x000ea2000c1e1100 */
[----:B------:R-:W-:Y:S02]  /*0f70*/  LEA.HI.X R27, R2, UR9, RZ, 0x7, P4 ;  /* 0x00000009021b7c11 */ /* 0x000fe4000a0f3cff */
[----:B------:R-:W-:Y:S01]  /*0f80*/  LEA.HI.X R25, R3, UR9, RZ, 0x7, P5 ;  /* 0x0000000903197c11 */ /* 0x000fe2000a8f3cff */
[----:B------:R-:W2:Y:S01]  /*0f90*/  LDG.E.U8 R109, desc[UR12][R6.64+0x20] ;  /* 0x0000200c066d7981 */ /* 0x000ea2000c1e1100 */
[----:B------:R-:W0:Y:S01]  /*0fa0*/  LDC.64 R2, c[0x0][0x388] ;  /* 0x0000e200ff027b82 */ /* 0x000e220000000a00 */
[----:B-1----:R-:W-:-:S02]  /*0fb0*/  LOP3.LUT R4, R10, 0xb0, RZ, 0xfc, !PT ;  /* 0x000000b00a047812 */ /* 0x002fc400078efcff */
[----:B------:R-:W-:Y:S01]  /*0fc0*/  LOP3.LUT R5, R10, 0xb8, RZ, 0xfc, !PT ;  /* 0x000000b80a057812 */ /* 0x000fe200078efcff */
[----:B------:R-:W2:Y:S01]  /*0fd0*/  LDG.E.U8 R110, desc[UR12][R6.64+0x40] ;  /* 0x0000400c066e7981 */ /* 0x000ea2000c1e1100 */
[----:B------:R-:W-:-:S03]  /*0fe0*/  LEA R22, P6, R4, UR8, 0x7 ;  /* 0x0000000804167c11 */ /* 0x000fc6000f8c38ff */
[----:B------:R1:W2:Y:S01]  /*0ff0*/  LDG.E.U8 R115, desc[UR12][R6.64+0x60] ;  /* 0x0000600c06737981 */ /* 0x0002a2000c1e1100 */
[C---:B------:R-:W-:Y:S02]  /*1000*/  LOP3.LUT R13, R10.reuse, 0xe0, RZ, 0xfc, !PT ;  /* 0x000000e00a0d7812 */ /* 0x040fe400078efcff */
[----:B------:R-:W-:Y:S01]  /*1010*/  LEA R18, P0, R5, UR8, 0x7 ;  /* 0x0000000805127c11 */ /* 0x000fe2000f8038ff */
[----:B------:R-:W2:Y:S01]  /*1020*/  LDG.E.U8 R112, desc[UR12][R8.64] ;  /* 0x0000000c08707981 */ /* 0x000ea2000c1e1100 */
[C---:B------:R-:W-:Y:S02]  /*1030*/  LOP3.LUT R14, R10.reuse, 0xe8, RZ, 0xfc, !PT ;  /* 0x000000e80a0e7812 */ /* 0x040fe400078efcff */
[C---:B------:R-:W-:Y:S01]  /*1040*/  LOP3.LUT R11, R10.reuse, 0xc0, RZ, 0xfc, !PT ;  /* 0x000000c00a0b7812 */ /* 0x040fe200078efcff */
[----:B------:R-:W2:Y:S01]  /*1050*/  LDG.E.U8 R113, desc[UR12][R8.64+0x20] ;  /* 0x0000200c08717981 */ /* 0x000ea2000c1e1100 */
[----:B-1----:R-:W-:-:S03]  /*1060*/  LOP3.LUT R7, R10, 0xd8, RZ, 0xfc, !PT ;  /* 0x000000d80a077812 */ /* 0x002fc600078efcff */
[----:B------:R-:W2:Y:S01]  /*1070*/  LDG.E.U8 R114, desc[UR12][R8.64+0x40] ;  /* 0x0000400c08727981 */ /* 0x000ea2000c1e1100 */
[----:B------:R-:W-:Y:S02]  /*1080*/  LOP3.LUT R6, R10, 0xd0, RZ, 0xfc, !PT ;  /* 0x000000d00a067812 */ /* 0x000fe400078efcff */
[----:B------:R-:W-:Y:S01]  /*1090*/  LEA R16, P3, R12, UR8, 0x7 ;  /* 0x000000080c107c11 */ /* 0x000fe2000f8638ff */
[----:B------:R1:W2:Y:S01]  /*10a0*/  LDG.E.U8 R116, desc[UR12][R8.64+0x60] ;  /* 0x0000600c08747981 */ /* 0x0002a2000c1e1100 */
[----:B------:R-:W-:Y:S02]  /*10b0*/  LEA R118, P5, R7, UR8, 0x7 ;  /* 0x0000000807767c11 */ /* 0x000fe4000f8a38ff */
[----:B------:R-:W-:Y:S02]  /*10c0*/  LEA.HI.X R23, R4, UR9, RZ, 0x7, P6 ;  /* 0x0000000904177c11 */ /* 0x000fe4000b0f3cff */
[----:B------:R-:W-:Y:S02]  /*10d0*/  LEA R34, P6, R13, UR8, 0x7 ;  /* 0x000000080d227c11 */ /* 0x000fe4000f8c38ff */
[----:B------:R-:W-:-:S02]  /*10e0*/  LEA.HI.X R19, R5, UR9, RZ, 0x7, P0 ;  /* 0x0000000905137c11 */ /* 0x000fc400080f3cff */
[C---:B-1----:R-:W-:Y:S02]  /*10f0*/  LOP3.LUT R8, R10.reuse, 0xf0, RZ, 0xfc, !PT ;  /* 0x000000f00a087812 */ /* 0x042fe400078efcff */
[----:B------:R-:W-:Y:S02]  /*1100*/  LOP3.LUT R10, R10, 0xf8, RZ, 0xfc, !PT ;  /* 0x000000f80a0a7812 */ /* 0x000fe400078efcff */
[----:B------:R-:W-:Y:S02]  /*1110*/  LEA R32, P0, R14, UR8, 0x7 ;  /* 0x000000080e207c11 */ /* 0x000fe4000f8038ff */
[----:B------:R-:W-:Y:S02]  /*1120*/  LEA R20, P2, R11, UR8, 0x7 ;  /* 0x000000080b147c11 */ /* 0x000fe4000f8438ff */
[----:B------:R-:W-:Y:S02]  /*1130*/  LEA.HI.X R17, R12, UR9, RZ, 0x7, P3 ;  /* 0x000000090c117c11 */ /* 0x000fe400098f3cff */
[----:B------:R-:W-:-:S02]  /*1140*/  LEA R120, P4, R6, UR8, 0x7 ;  /* 0x0000000806787c11 */ /* 0x000fc4000f8838ff */
[----:B------:R-:W-:Y:S02]  /*1150*/  LEA R28, P3, R10, UR8, 0x7 ;  /* 0x000000080a1c7c11 */ /* 0x000fe4000f8638ff */
[----:B------:R-:W-:Y:S02]  /*1160*/  LEA.HI.X R9, R7, UR9, RZ, 0x7, P5 ;  /* 0x0000000907097c11 */ /* 0x000fe4000a8f3cff */
[----:B------:R-:W-:Y:S02]  /*1170*/  LEA.HI.X R7, R13, UR9, RZ, 0x7, P6 ;  /* 0x000000090d077c11 */ /* 0x000fe4000b0f3cff */
[----:B------:R-:W-:Y:S02]  /*1180*/  LEA.HI.X R13, R14, UR9, RZ, 0x7, P0 ;  /* 0x000000090e0d7c11 */ /* 0x000fe400080f3cff */
[----:B------:R-:W-:Y:S02]  /*1190*/  LEA.HI.X R21, R11, UR9, RZ, 0x7, P2 ;  /* 0x000000090b157c11 */ /* 0x000fe400090f3cff */
[----:B------:R-:W-:-:S02]  /*11a0*/  IADD3 R26, P0, PT, R35, R26, RZ ;  /* 0x0000001a231a7210 */ /* 0x000fc40007f1e0ff */
[----:B------:R-:W-:Y:S02]  /*11b0*/  LEA.HI.X R5, R6, UR9, RZ, 0x7, P4 ;  /* 0x0000000906057c11 */ /* 0x000fe4000a0f3cff */
[----:B------:R-:W-:Y:S02]  /*11c0*/  LEA.HI.X R11, R10, UR9, RZ, 0x7, P3 ;  /* 0x000000090a0b7c11 */ /* 0x000fe400098f3cff */
[C---:B------:R-:W-:Y:S02]  /*11d0*/  IADD3 R22, P4, PT, R35.reuse, R22, RZ ;  /* 0x0000001623167210 */ /* 0x040fe40007f9e0ff */
[C---:B------:R-:W-:Y:S02]  /*11e0*/  IADD3 R18, P5, PT, R35.reuse, R18, RZ ;  /* 0x0000001223127210 */ /* 0x040fe40007fbe0ff */
[C---:B------:R-:W-:Y:S02]  /*11f0*/  IADD3 R20, P3, PT, R35.reuse, R20, RZ ;  /* 0x0000001423147210 */ /* 0x040fe40007f7e0ff */
[C---:B------:R-:W-:Y:S01]  /*1200*/  LEA R30, P2, R8.reuse, UR8, 0x7 ;  /* 0x00000008081e7c11 */ /* 0x040fe2000f8438ff */
[----:B------:R-:W-:Y:S01]  /*1210*/  IMAD.X R27, RZ, RZ, R27, P0 ;  /* 0x000000ffff1b7224 */ /* 0x000fe200000e061b */
[C---:B------:R-:W-:Y:S01]  /*1220*/  IADD3 R4, P0, PT, R35.reuse, R120, RZ ;  /* 0x0000007823047210 */ /* 0x040fe20007f1e0ff */
[----:B------:R-:W-:Y:S01]  /*1230*/  IMAD.X R23, RZ, RZ, R23, P4 ;  /* 0x000000ffff177224 */ /* 0x000fe200020e0617 */
[----:B------:R-:W-:Y:S01]  /*1240*/  LEA.HI.X R15, R8, UR9, RZ, 0x7, P2 ;  /* 0x00000009080f7c11 */ /* 0x000fe200090f3cff */
[----:B------:R-:W-:Y:S01]  /*1250*/  IMAD.X R19, RZ, RZ, R19, P5 ;  /* 0x000000ffff137224 */ /* 0x000fe200028e0613 */
[C---:B------:R-:W-:Y:S01]  /*1260*/  IADD3 R8, P4, PT, R35.reuse, R118, RZ ;  /* 0x0000007623087210 */ /* 0x040fe20007f9e0ff */
[----:B------:R-:W-:Y:S01]  /*1270*/  IMAD.X R21, RZ, RZ, R21, P3 ;  /* 0x000000ffff157224 */ /* 0x000fe200018e0615 */
[C---:B------:R-:W-:Y:S01]  /*1280*/  IADD3 R6, P5, PT, R35.reuse, R34, RZ ;  /* 0x0000002223067210 */ /* 0x040fe20007fbe0ff */
[----:B------:R-:W-:Y:S01]  /*1290*/  IMAD.X R5, RZ, RZ, R5, P0 ;  /* 0x000000ffff057224 */ /* 0x000fe200000e0605 */
[C---:B------:R-:W-:Y:S01]  /*12a0*/  IADD3 R12, P3, PT, R35.reuse, R32, RZ ;  /* 0x00000020230c7210 */ /* 0x040fe20007f7e0ff */
[----:B------:R-:W2:Y:S01]  /*12b0*/  LDG.E.U8 R121, desc[UR12][R18.64] ;  /* 0x0000000c12797981 */ /* 0x000ea2000c1e1100 */
[C---:B------:R-:W-:Y:S01]  /*12c0*/  IADD3 R16, P2, PT, R35.reuse, R16, RZ ;  /* 0x0000001023107210 */ /* 0x040fe20007f5e0ff */
[----:B------:R-:W-:Y:S01]  /*12d0*/  IMAD.X R9, RZ, RZ, R9, P4 ;  /* 0x000000ffff097224 */ /* 0x000fe200020e0609 */
[----:B------:R-:W-:Y:S01]  /*12e0*/  IADD3 R10, P0, PT, R35, R28, RZ ;  /* 0x0000001c230a7210 */ /* 0x000fe20007f1e0ff */
[----:B------:R-:W2:Y:S01]  /*12f0*/  LDG.E.U8 R139, desc[UR12][R18.64+0x20] ;  /* 0x0000200c128b7981 */ /* 0x000ea2000c1e1100 */
[----:B------:R-:W-:-:S02]  /*1300*/  IMAD.X R7, RZ, RZ, R7, P5 ;  /* 0x000000ffff077224 */ /* 0x000fc400028e0607 */
[----:B------:R-:W-:Y:S01]  /*1310*/  IMAD.X R13, RZ, RZ, R13, P3 ;  /* 0x000000ffff0d7224 */ /* 0x000fe200018e060d */
[----:B------:R-:W2:Y:S04]  /*1320*/  LDG.E.U8 R138, desc[UR12][R18.64+0x40] ;  /* 0x0000400c128a7981 */ /* 0x000ea8000c1e1100 */
[----:B------:R0:W2:Y:S01]  /*1330*/  LDG.E.U8 R141, desc[UR12][R18.64+0x60] ;  /* 0x0000600c128d7981 */ /* 0x0000a2000c1e1100 */
[----:B------:R-:W-:Y:S01]  /*1340*/  IMAD.X R17, RZ, RZ, R17, P2 ;  /* 0x000000ffff117224 */ /* 0x000fe200010e0611 */
[C---:B------:R-:W-:Y:S01]  /*1350*/  IADD3 R14, P2, PT, R35.reuse, R30, RZ ;  /* 0x0000001e230e7210 */ /* 0x040fe20007f5e0ff */
[----:B------:R-:W-:Y:S01]  /*1360*/  IMAD.X R11, RZ, RZ, R11, P0 ;  /* 0x000000ffff0b7224 */ /* 0x000fe200000e060b */
[----:B------:R-:W2:Y:S01]  /*1370*/  LDG.E.U8 R124, desc[UR12][R4.64] ;  /* 0x0000000c047c7981 */ /* 0x000ea2000c1e1100 */
[----:B------:R-:W-:-:S03]  /*1380*/  IADD3 R24, P6, PT, R35, R24, RZ ;  /* 0x0000001823187210 */ /* 0x000fc60007fde0ff */
[----:B------:R-:W2:Y:S01]  /*1390*/  LDG.E.U8 R148, desc[UR12][R4.64+0x20] ;  /* 0x0000200c04947981 */ /* 0x000ea2000c1e1100 */
[----:B0-----:R-:W-:-:S03]  /*13a0*/  IMAD.WIDE.U32 R18, R41, 0x8, R2 ;  /* 0x0000000829127825 */ /* 0x001fc600078e0002 */
[----:B------:R-:W2:Y:S04]  /*13b0*/  LDG.E.U8 R147, desc[UR12][R4.64+0x40] ;  /* 0x0000400c04937981 */ /* 0x000ea8000c1e1100 */
[----:B------:R0:W2:Y:S04]  /*13c0*/  LDG.E.U8 R149, desc[UR12][R4.64+0x60] ;  /* 0x0000600c04957981 */ /* 0x0000a8000c1e1100 */
[----:B------:R-:W2:Y:S04]  /*13d0*/  LDG.E.U8 R125, desc[UR12][R8.64] ;  /* 0x0000000c087d7981 */ /* 0x000ea8000c1e1100 */
[----:B------:R-:W2:Y:S01]  /*13e0*/  LDG.E.U8 R117, desc[UR12][R6.64] ;  /* 0x0000000c06757981 */ /* 0x000ea2000c1e1100 */
[----:B0-----:R-:W-:-:S03]  /*13f0*/  IADD3 R4, P0, PT, R35, R18, RZ ;  /* 0x0000001223047210 */ /* 0x001fc60007f1e0ff */
[----:B------:R-:W2:Y:S04]  /*1400*/  LDG.E.U8 R126, desc[UR12][R12.64] ;  /* 0x0000000c0c7e7981 */ /* 0x000ea8000c1e1100 */
[----:B------:R-:W2:Y:S04]  /*1410*/  LDG.E.U8 R151, desc[UR12][R8.64+0x20] ;  /* 0x0000200c08977981 */ /* 0x000ea8000c1e1100 */
[----:B------:R-:W2:Y:S04]  /*1420*/  LDG.E.U8 R150, desc[UR12][R8.64+0x40] ;  /* 0x0000400c08967981 */ /* 0x000ea8000c1e1100 */
[----:B------:R0:W2:Y:S04]  /*1430*/  LDG.E.U8 R154, desc[UR12][R8.64+0x60] ;  /* 0x0000600c089a7981 */ /* 0x0000a8000c1e1100 */
[----:B------:R-:W2:Y:S04]  /*1440*/  LDG.E.U8 R153, desc[UR12][R6.64+0x20] ;  /* 0x0000200c06997981 */ /* 0x000ea8000c1e1100 */
[----:B------:R-:W2:Y:S01]  /*1450*/  LDG.E.U8 R152, desc[UR12][R6.64+0x40] ;  /* 0x0000400c06987981 */ /* 0x000ea2000c1e1100 */
[----:B0-----:R-:W-:-:S03]  /*1460*/  IMAD.WIDE.U32 R8, R173, 0x100, R2 ;  /* 0x00000100ad087825 */ /* 0x001fc600078e0002 */
[----:B------:R0:W2:Y:S04]  /*1470*/  LDG.E.U8 R155, desc[UR12][R6.64+0x60] ;  /* 0x0000600c069b7981 */ /* 0x0000a8000c1e1100 */
[----:B------:R-:W2:Y:S04]  /*1480*/  LDG.E.U8 R157, desc[UR12][R12.64+0x20] ;  /* 0x0000200c0c9d7981 */ /* 0x000ea8000c1e1100 */
[----:B------:R-:W2:Y:S01]  /*1490*/  LDG.E.U8 R156, desc[UR12][R12.64+0x40] ;  /* 0x0000400c0c9c7981 */ /* 0x000ea2000c1e1100 */
[----:B0-----:R-:W-:-:S03]  /*14a0*/  IMAD.WIDE.U32 R6, R187, 0x100, R2 ;  /* 0x00000100bb067825 */ /* 0x001fc600078e0002 */
[----:B------:R0:W2:Y:S01]  /*14b0*/  LDG.E.U8 R158, desc[UR12][R12.64+0x60] ;  /* 0x0000600c0c9e7981 */ /* 0x0000a2000c1e1100 */
[----:B------:R-:W-:Y:S01]  /*14c0*/  IMAD.X R15, RZ, RZ, R15, P2 ;  /* 0x000000ffff0f7224 */ /* 0x000fe200010e060f */
[----:B------:R-:W-:Y:S01]  /*14d0*/  IADD3 R8, P2, PT, R35, R8, RZ ;  /* 0x0000000823087210 */ /* 0x000fe20007f5e0ff */
[----:B------:R-:W-:Y:S01]  /*14e0*/  IMAD.X R5, RZ, RZ, R19, P0 ;  /* 0x000000ffff057224 */ /* 0x000fe200000e0613 */
[----:B------:R-:W2:Y:S01]  /*14f0*/  LDG.E.U8 R118, desc[UR12][R26.64] ;  /* 0x0000000c1a767981 */ /* 0x000ea2000c1e1100 */
[----:B------:R-:W-:-:S03]  /*1500*/  IMAD.WIDE.U32 R30, R31, 0x100, R2 ;  /* 0x000001001f1e7825 */ /* 0x000fc600078e0002 */
[----:B------:R-:W2:Y:S01]  /*1510*/  LDG.E.U8 R120, desc[UR12][R22.64] ;  /* 0x0000000c16787981 */ /* 0x000ea2000c1e1100 */
[----:B0-----:R-:W-:Y:S01]  /*1520*/  IMAD.WIDE.U32 R12, R29, 0x100, R2 ;  /* 0x000001001d0c7825 */ /* 0x001fe200078e0002 */
[C---:B------:R-:W-:Y:S02]  /*1530*/  IADD3 R6, P0, PT, R35.reuse, R6, RZ ;  /* 0x0000000623067210 */ /* 0x040fe40007f1e0ff */
[----:B------:R-:W2:Y:S01]  /*1540*/  LDG.E.U8 R130, desc[UR12][R26.64+0x20] ;  /* 0x0000200c1a827981 */ /* 0x000ea2000c1e1100 */
[----:B------:R-:W-:Y:S01]  /*1550*/  IMAD.X R25, RZ, RZ, R25, P6 ;  /* 0x000000ffff197224 */ /* 0x000fe200030e0619 */
[----:B------:R-:W-:Y:S01]  /*1560*/  IADD3 R12, P3, PT, R35, R12, RZ ;  /* 0x0000000c230c7210 */ /* 0x000fe20007f7e0ff */
[--C-:B------:R-:W-:Y:S01]  /*1570*/  IMAD.WIDE.U32 R18, R177, 0x100, R2.reuse ;  /* 0x00000100b1127825 */ /* 0x100fe200078e0002 */
[----:B------:R-:W2:Y:S04]  /*1580*/  LDG.E.U8 R129, desc[UR12][R26.64+0x40] ;  /* 0x0000400c1a817981 */ /* 0x000ea8000c1e1100 */
[----:B------:R0:W2:Y:S04]  /*1590*/  LDG.E.U8 R132, desc[UR12][R26.64+0x60] ;  /* 0x0000600c1a847981 */ /* 0x0000a8000c1e1100 */
[----:B------:R-:W2:Y:S04]  /*15a0*/  LDG.E.U8 R136, desc[UR12][R22.64+0x20] ;  /* 0x0000200c16887981 */ /* 0x000ea8000c1e1100 */
[----:B------:R-:W2:Y:S01]  /*15b0*/  LDG.E.U8 R135, desc[UR12][R22.64+0x40] ;  /* 0x0000400c16877981 */ /* 0x000ea2000c1e1100 */
[----:B0-----:R-:W-:-:S03]  /*15c0*/  IMAD.WIDE.U32 R26, R33, 0x100, R2 ;  /* 0x00000100211a7825 */ /* 0x001fc600078e0002 */
[----:B------:R0:W2:Y:S01]  /*15d0*/  LDG.E.U8 R137, desc[UR12][R22.64+0x60] ;  /* 0x0000600c16897981 */ /* 0x0000a2000c1e1100 */
[C---:B------:R-:W-:Y:S01]  /*15e0*/  IADD3 R30, P4, PT, R35.reuse, R30, RZ ;  /* 0x0000001e231e7210 */ /* 0x040fe20007f9e0ff */
[----:B------:R-:W-:Y:S01]  /*15f0*/  IMAD.X R7, RZ, RZ, R7, P0 ;  /* 0x000000ffff077224 */ /* 0x000fe200000e0607 */
[----:B------:R-:W-:Y:S01]  /*1600*/  IADD3 R18, P0, PT, R35, R18, RZ ;  /* 0x0000001223127210 */ /* 0x000fe20007f1e0ff */
[----:B------:R-:W-:Y:S01]  /*1610*/  IMAD.X R9, RZ, RZ, R9, P2 ;  /* 0x000000ffff097224 */ /* 0x000fe200010e0609 */
[----:B------:R-:W2:Y:S01]  /*1620*/  LDG.E.U8 R119, desc[UR12][R24.64] ;  /* 0x0000000c18777981 */ /* 0x000ea2000c1e1100 */
[----:B------:R-:W-:Y:S02]  /*1630*/  IMAD.X R13, RZ, RZ, R13, P3 ;  /* 0x000000ffff0d7224 */ /* 0x000fe400018e060d */
[--C-:B------:R-:W-:Y:S01]  /*1640*/  IMAD.WIDE.U32 R28, R179, 0x100, R2.reuse ;  /* 0x00000100b31c7825 */ /* 0x100fe200078e0002 */
[----:B------:R-:W2:Y:S03]  /*1650*/  LDG.E.U8 R122, desc[UR12][R20.64] ;  /* 0x0000000c147a7981 */ /* 0x000ea6000c1e1100 */
[----:B0-----:R-:W-:Y:S01]  /*1660*/  IMAD.WIDE.U32 R22, R185, 0x100, R2 ;  /* 0x00000100b9167825 */ /* 0x001fe200078e0002 */
[----:B------:R-:W2:Y:S01]  /*1670*/  LDG.E.U8 R131, desc[UR12][R24.64+0x20] ;  /* 0x0000200c18837981 */ /* 0x000ea2000c1e1100 */
[----:B------:R-:W-:-:S02]  /*1680*/  IADD3 R26, P3, PT, R35, R26, RZ ;  /* 0x0000001a231a7210 */ /* 0x000fc40007f7e0ff */
[----:B------:R-:W-:Y:S01]  /*1690*/  IMAD.WIDE.U32 R32, R181, 0x100, R2 ;  /* 0x00000100b5207825 */ /* 0x000fe200078e0002 */
[----:B------:R-:W2:Y:S01]  /*16a0*/  LDG.E.U8 R133, desc[UR12][R24.64+0x40] ;  /* 0x0000400c18857981 */ /* 0x000ea2000c1e1100 */
[----:B------:R-:W-:-:S03]  /*16b0*/  IADD3 R22, P2, PT, R35, R22, RZ ;  /* 0x0000001623167210 */ /* 0x000fc60007f5e0ff */
[----:B------:R0:W2:Y:S04]  /*16c0*/  LDG.E.U8 R134, desc[UR12][R24.64+0x60] ;  /* 0x0000600c18867981 */ /* 0x0000a8000c1e1100 */
[----:B------:R-:W2:Y:S04]  /*16d0*/  LDG.E.U8 R140, desc[UR12][R20.64+0x20] ;  /* 0x0000200c148c7981 */ /* 0x000ea8000c1e1100 */
[----:B------:R-:W2:Y:S01]  /*16e0*/  LDG.E.U8 R142, desc[UR12][R20.64+0x40] ;  /* 0x0000400c148e7981 */ /* 0x000ea2000c1e1100 */
[----:B0-----:R-:W-:-:S03]  /*16f0*/  IMAD.WIDE.U32 R24, R171, 0x100, R2 ;  /* 0x00000100ab187825 */ /* 0x001fc600078e0002 */
[----:B------:R0:W2:Y:S01]  /*1700*/  LDG.E.U8 R143, desc[UR12][R20.64+0x60] ;  /* 0x0000600c148f7981 */ /* 0x0000a2000c1e1100 */
[----:B------:R-:W-:Y:S01]  /*1710*/  IMAD.X R19, RZ, RZ, R19, P0 ;  /* 0x000000ffff137224 */ /* 0x000fe200000e0613 */
[----:B------:R-:W-:Y:S02]  /*1720*/  IADD3 R32, P0, PT, R35, R32, RZ ;  /* 0x0000002023207210 */ /* 0x000fe40007f1e0ff */
[----:B------:R-:W2:Y:S01]  /*1730*/  LDG.E.U8 R123, desc[UR12][R16.64] ;  /* 0x0000000c107b7981 */ /* 0x000ea2000c1e1100 */
[----:B------:R-:W-:Y:S02]  /*1740*/  IMAD.X R23, RZ, RZ, R23, P2 ;  /* 0x000000ffff177224 */ /* 0x000fe400010e0617 */
[----:B------:R-:W-:Y:S01]  /*1750*/  IMAD.X R27, RZ, RZ, R27, P3 ;  /* 0x000000ffff1b7224 */ /* 0x000fe200018e061b */
[----:B------:R-:W2:Y:S01]  /*1760*/  LDG.E.U8 R127, desc[UR12][R14.64] ;  /* 0x0000000c0e7f7981 */ /* 0x000ea2000c1e1100 */
[----:B0-----:R-:W-:Y:S01]  /*1770*/  IMAD.WIDE.U32 R20, R167, 0x100, R2 ;  /* 0x00000100a7147825 */ /* 0x001fe200078e0002 */
[----:B------:R-:W-:-:S02]  /*1780*/  IADD3 R28, P2, PT, R35, R28, RZ ;  /* 0x0000001c231c7210 */ /* 0x000fc40007f5e0ff */
[----:B------:R-:W2:Y:S01]  /*1790*/  LDG.E.U8 R128, desc[UR12][R10.64] ;  /* 0x0000000c0a807981 */ /* 0x000ea2000c1e1100 */
[C---:B------:R-:W-:Y:S01]  /*17a0*/  IADD3 R24, P3, PT, R35.reuse, R24, RZ ;  /* 0x0000001823187210 */ /* 0x040fe20007f7e0ff */
[----:B------:R-:W-:Y:S01]  /*17b0*/  IMAD.X R31, RZ, RZ, R31, P4 ;  /* 0x000000ffff1f7224 */ /* 0x000fe200020e061f */
[----:B------:R-:W-:Y:S01]  /*17c0*/  IADD3 R20, P4, PT, R35, R20, RZ ;  /* 0x0000001423147210 */ /* 0x000fe20007f9e0ff */
[----:B------:R-:W2:Y:S04]  /*17d0*/  LDG.E.U8 R145, desc[UR12][R16.64+0x20] ;  /* 0x0000200c10917981 */ /* 0x000ea8000c1e1100 */
[----:B------:R-:W2:Y:S04]  /*17e0*/  LDG.E.U8 R144, desc[UR12][R16.64+0x40] ;  /* 0x0000400c10907981 */ /* 0x000ea8000c1e1100 */
[----:B------:R0:W2:Y:S04]  /*17f0*/  LDG.E.U8 R146, desc[UR12][R16.64+0x60] ;  /* 0x0000600c10927981 */ /* 0x0000a8000c1e1100 */
[----:B------:R-:W2:Y:S04]  /*1800*/  LDG.E.U8 R161, desc[UR12][R14.64+0x20] ;  /* 0x0000200c0ea17981 */ /* 0x000ea8000c1e1100 */
[----:B------:R-:W2:Y:S01]  /*1810*/  LDG.E.U8 R160, desc[UR12][R10.64+0x20] ;  /* 0x0000200c0aa07981 */ /* 0x000ea2000c1e1100 */
[----:B0-----:R-:W-:-:S03]  /*1820*/  IMAD.WIDE.U32 R16, R183, 0x100, R2 ;  /* 0x00000100b7107825 */ /* 0x001fc600078e0002 */
[----:B------:R-:W2:Y:S04]  /*1830*/  LDG.E.U8 R159, desc[UR12][R14.64+0x40] ;  /* 0x0000400c0e9f7981 */ /* 0x000ea8000c1e1100 */
[----:B------:R0:W2:Y:S04]  /*1840*/  LDG.E.U8 R162, desc[UR12][R14.64+0x60] ;  /* 0x0000600c0ea27981 */ /* 0x0000a8000c1e1100 */
[----:B------:R-:W2:Y:S04]  /*1850*/  LDG.E.U8 R163, desc[UR12][R10.64+0x40] ;  /* 0x0000400c0aa37981 */ /* 0x000ea8000c1e1100 */
[----:B------:R1:W2:Y:S01]  /*1860*/  LDG.E.U8 R164, desc[UR12][R10.64+0x60] ;  /* 0x0000600c0aa47981 */ /* 0x0002a2000c1e1100 */
[----:B0-----:R-:W-:-:S03]  /*1870*/  IMAD.WIDE.U32 R14, R175, 0x100, R2 ;  /* 0x00000100af0e7825 */ /* 0x001fc600078e0002 */
[----:B------:R-:W2:Y:S01]  /*1880*/  LDG.E.U8 R168, desc[UR12][R4.64+0x80] ;  /* 0x0000800c04a87981 */ /* 0x000ea2000c1e1100 */
[----:B------:R-:W-:Y:S02]  /*1890*/  IMAD.X R33, RZ, RZ, R33, P0 ;  /* 0x000000ffff217224 */ /* 0x000fe400000e0621 */
[----:B------:R-:W-:Y:S01]  /*18a0*/  IMAD.X R29, RZ, RZ, R29, P2 ;  /* 0x000000ffff1d7224 */ /* 0x000fe200010e061d */
[----:B------:R-:W3:Y:S01]  /*18b0*/  LDG.E.U8 R171, desc[UR12][R6.64] ;  /* 0x0000000c06ab7981 */ /* 0x000ee2000c1e1100 */
[--C-:B-1----:R-:W-:Y:S01]  /*18c0*/  IMAD.WIDE.U32 R10, R169, 0x100, R2.reuse ;  /* 0x00000100a90a7825 */ /* 0x102fe200078e0002 */
[C---:B------:R-:W-:Y:S02]  /*18d0*/  IADD3 R16, P0, PT, R35.reuse, R16, RZ ;  /* 0x0000001023107210 */ /* 0x040fe40007f1e0ff */
[----:B------:R-:W-:Y:S01]  /*18e0*/  IADD3 R14, P2, PT, R35, R14, RZ ;  /* 0x0000000e230e7210 */ /* 0x000fe20007f5e0ff */
[----:B------:R-:W-:Y:S01]  /*18f0*/  IMAD.WIDE.U32 R2, R165, 0x100, R2 ;  /* 0x00000100a5027825 */ /* 0x000fe200078e0002 */
[----:B------:R-:W3:Y:S03]  /*1900*/  LDG.E.U8 R174, desc[UR12][R6.64+0x80] ;  /* 0x0000800c06ae7981 */ /* 0x000ee6000c1e1100 */
[----:B------:R-:W-:Y:S01]  /*1910*/  IMAD.X R25, RZ, RZ, R25, P3 ;  /* 0x000000ffff197224 */ /* 0x000fe200018e0619 */
[C---:B------:R-:W-:Y:S01]  /*1920*/  IADD3 R10, P3, PT, R35.reuse, R10, RZ ;  /* 0x0000000a230a7210 */ /* 0x040fe20007f7e0ff */
[----:B------:R-:W-:Y:S01]  /*1930*/  IMAD.X R21, RZ, RZ, R21, P4 ;  /* 0x000000ffff157224 */ /* 0x000fe200020e0615 */
[----:B------:R-:W-:Y:S01]  /*1940*/  IADD3 R34, P4, PT, R35, R2, RZ ;  /* 0x0000000223227210 */ /* 0x000fe20007f9e0ff */
[----:B------:R-:W-:Y:S01]  /*1950*/  IMAD.X R17, RZ, RZ, R17, P0 ;  /* 0x000000ffff117224 */ /* 0x000fe200000e0611 */
[----:B------:R-:W3:Y:S01]  /*1960*/  LDG.E.U8 R177, desc[UR12][R8.64] ;  /* 0x0000000c08b17981 */ /* 0x000ee2000c1e1100 */
[----:B------:R-:W-:-:S02]  /*1970*/  IMAD.X R15, RZ, RZ, R15, P2 ;  /* 0x000000ffff0f7224 */ /* 0x000fc400010e060f */
[----:B------:R-:W-:Y:S01]  /*1980*/  IMAD.X R11, RZ, RZ, R11, P3 ;  /* 0x000000ffff0b7224 */ /* 0x000fe200018e060b */
[----:B------:R-:W3:Y:S01]  /*1990*/  LDG.E.U8 R180, desc[UR12][R8.64+0x80] ;  /* 0x0000800c08b47981 */ /* 0x000ee2000c1e1100 */
[----:B------:R-:W-:-:S03]  /*19a0*/  IMAD.X R35, RZ, RZ, R3, P4 ;  /* 0x000000ffff237224 */ /* 0x000fc600020e0603 */
[----:B------:R-:W3:Y:S04]  /*19b0*/  LDG.E.U8 R3, desc[UR12][R4.64] ;  /* 0x0000000c04037981 */ /* 0x000ee8000c1e1100 */
        /* <DEDUP_REMOVED lines=27> */
[----:B------:R-:W4:Y:S04]  /*1b70*/  LDG.E.U8 R169, desc[UR12][R4.64+0xa0] ;  /* 0x0000a00c04a97981 */ /* 0x000f28000c1e1100 */
        /* <DEDUP_REMOVED lines=31> */
[----:B------:R-:W5:Y:S04]  /*1d70*/  LDG.E.U8 R170, desc[UR12][R4.64+0xc0] ;  /* 0x0000c00c04aa7981 */ /* 0x000f68000c1e1100 */
[----:B------:R-:W5:Y:S04]  /*1d80*/  LDG.E.U8 R173, desc[UR12][R6.64+0x40] ;  /* 0x0000400c06ad7981 */ /* 0x000f68000c1e1100 */
[----:B------:R-:W5:Y:S04]  /*1d90*/  LDG.E.U8 R176, desc[UR12][R6.64+0xc0] ;  /* 0x0000c00c06b07981 */ /* 0x000f68000c1e1100 */
[----:B------:R-:W5:Y:S04]  /*1da0*/  LDG.E.U8 R179, desc[UR12][R8.64+0x40] ;  /* 0x0000400c08b37981 */ /* 0x000f68000c1e1100 */
[----:B------:R-:W5:Y:S04]  /*1db0*/  LDG.E.U8 R182, desc[UR12][R8.64+0xc0] ;  /* 0x0000c00c08b67981 */ /* 0x000f68000c1e1100 */
[----:B------:R-:W5:Y:S04]  /*1dc0*/  LDG.E.U8 R185, desc[UR12][R12.64+0x40] ;  /* 0x0000400c0cb97981 */ /* 0x000f68000c1e1100 */
[----:B------:R-:W5:Y:S01]  /*1dd0*/  LDG.E.U8 R188, desc[UR12][R12.64+0xc0] ;  /* 0x0000c00c0cbc7981 */ /* 0x000f62000c1e1100 */
[----:B------:R-:W-:-:S02]  /*1de0*/  SHF.R.U32.HI R2, RZ, 0x1, R41 ;  /* 0x00000001ff027819 */ /* 0x000fc40000011629 */
[----:B------:R-:W-:-:S04]  /*1df0*/  LOP3.LUT R41, R0, 0x1f, R237, 0xf8, !PT ;  /* 0x0000001f00297812 */ /* 0x000fc800078ef8ed */
[----:B------:R-:W-:-:S04]  /*1e00*/  LOP3.LUT R0, R41, R2, RZ, 0x3c, !PT ;  /* 0x0000000229007212 */ /* 0x000fc800078e3cff */
[C---:B------:R-:W-:Y:S01]  /*1e10*/  LOP3.LUT R41, R0.reuse, 0x20, RZ, 0x3c, !PT ;  /* 0x0000002000297812 */ /* 0x040fe200078e3cff */
[----:B--2---:R-:W-:Y:S04]  /*1e20*/  STS.U8 [R0+UR7], R38 ;  /* 0x0000002600007988 */ /* 0x004fe80008000007 */
[----:B------:R-:W-:Y:S04]  /*1e30*/  STS.U8 [R0+UR7+0x400], R40 ;  /* 0x0004002800007988 */ /* 0x000fe80008000007 */
[----:B------:R-:W-:Y:S04]  /*1e40*/  STS.U8 [R0+UR7+0x800], R44 ;  /* 0x0008002c00007988 */ /* 0x000fe80008000007 */
[----:B------:R-:W-:Y:S04]  /*1e50*/  STS.U8 [R0+UR7+0xc00], R50 ;  /* 0x000c003200007988 */ /* 0x000fe80008000007 */
[----:B------:R-:W-:Y:S04]  /*1e60*/  STS.U8 [R0+UR7+0x1000], R53 ;  /* 0x0010003500007988 */ /* 0x000fe80008000007 */
[----:B------:R-:W-:Y:S04]  /*1e70*/  STS.U8 [R0+UR7+0x1400], R56 ;  /* 0x0014003800007988 */ /* 0x000fe80008000007 */
[----:B------:R-:W-:Y:S04]  /*1e80*/  STS.U8 [R0+UR7+0x1800], R60 ;  /* 0x0018003c00007988 */ /* 0x000fe80008000007 */
[----:B------:R-:W-:Y:S04]  /*1e90*/  STS.U8 [R0+UR7+0x1c00], R64 ;  /* 0x001c004000007988 */ /* 0x000fe80008000007 */
[----:B------:R-:W-:Y:S04]  /*1ea0*/  STS.U8 [R0+UR7+0x2000], R68 ;  /* 0x0020004400007988 */ /* 0x000fe80008000007 */
[----:B------:R0:W-:Y:S04]  /*1eb0*/  STS.U8 [R0+UR7+0x2400], R72 ;  /* 0x0024004800007988 */ /* 0x0001e80008000007 */
[----:B------:R-:W-:Y:S04]  /*1ec0*/  STS.U8 [R0+UR7+0x2800], R76 ;  /* 0x0028004c00007988 */ /* 0x000fe80008000007 */
[----:B------:R-:W-:Y:S04]  /*1ed0*/  STS.U8 [R0+UR7+0x2c00], R81 ;  /* 0x002c005100007988 */ /* 0x000fe80008000007 */
[----:B------:R-:W-:Y:S01]  /*1ee0*/  STS.U8 [R0+UR7+0x3000], R84 ;  /* 0x0030005400007988 */ /* 0x000fe20008000007 */
[----:B0-----:R-:W-:-:S03]  /*1ef0*/  LOP3.LUT R72, R0, 0x60, RZ, 0x3c, !PT ;  /* 0x0000006000487812 */ /* 0x001fc600078e3cff */
        /* <DEDUP_REMOVED lines=20> */
[----:B---3--:R-:W-:Y:S01]  /*2040*/  STS.U8 [R41+UR7], R37 ;  /* 0x0000002529007988 */ /* 0x008fe20008000007 */
        /* <DEDUP_REMOVED lines=31> */
[----:B----4-:R-:W-:Y:S04]  /*2240*/  STS.U8 [R71+UR7], R36 ;  /* 0x0000002447007988 */ /* 0x010fe80008000007 */
[----:B------:R0:W-:Y:S04]  /*2250*/  STS.U8 [R71+UR7+0x400], R42 ;  /* 0x0004002a47007988 */ /* 0x0001e80008000007 */
        /* <DEDUP_REMOVED lines=30> */
[----:B-----5:R-:W-:Y:S04]  /*2440*/  STS.U8 [R72+UR7], R39 ;  /* 0x0000002748007988 */ /* 0x020fe80008000007 */
        /* <DEDUP_REMOVED lines=103> */
[----:B0-----:R-:W3:Y:S04]  /*2ac0*/  LDG.E.U8 R42, desc[UR12][R18.64+0x40] ;  /* 0x0000400c122a7981 */ /* 0x001ee8000c1e1100 */
[----:B-1----:R-:W4:Y:S04]  /*2ad0*/  LDG.E.U8 R0, desc[UR12][R4.64+0x60] ;  /* 0x0000600c04007981 */ /* 0x002f28000c1e1100 */
[----:B------:R-:W5:Y:S04]  /*2ae0*/  LDG.E.U8 R3, desc[UR12][R4.64+0xe0] ;  /* 0x0000e00c04037981 */ /* 0x000f68000c1e1100 */
[----:B------:R-:W4:Y:S04]  /*2af0*/  LDG.E.U8 R36, desc[UR12][R6.64+0x60] ;  /* 0x0000600c06247981 */ /* 0x000f28000c1e1100 */
[----:B------:R-:W4:Y:S04]  /*2b00*/  LDG.E.U8 R37, desc[UR12][R6.64+0xe0] ;  /* 0x0000e00c06257981 */ /* 0x000f28000c1e1100 */
[----:B------:R-:W4:Y:S04]  /*2b10*/  LDG.E.U8 R38, desc[UR12][R8.64+0x60] ;  /* 0x0000600c08267981 */ /* 0x000f28000c1e1100 */
[----:B------:R-:W4:Y:S04]  /*2b20*/  LDG.E.U8 R39, desc[UR12][R8.64+0xe0] ;  /* 0x0000e00c08277981 */ /* 0x000f28000c1e1100 */
[----:B------:R-:W4:Y:S04]  /*2b30*/  LDG.E.U8 R40, desc[UR12][R12.64+0x60] ;  /* 0x0000600c0c287981 */ /* 0x000f28000c1e1100 */
[----:B--2---:R-:W2:Y:S04]  /*2b40*/  LDG.E.U8 R41, desc[UR12][R12.64+0xe0] ;  /* 0x0000e00c0c297981 */ /* 0x004ea8000c1e1100 */
[----:B------:R-:W2:Y:S04]  /*2b50*/  LDG.E.U8 R44, desc[UR12][R18.64+0xc0] ;  /* 0x0000c00c122c7981 */ /* 0x000ea8000c1e1100 */
[----:B------:R-:W4:Y:S04]  /*2b60*/  LDG.E.U8 R46, desc[UR12][R22.64+0x40] ;  /* 0x0000400c162e7981 */ /* 0x000f28000c1e1100 */
[----:B------:R-:W5:Y:S04]  /*2b70*/  LDG.E.U8 R48, desc[UR12][R22.64+0xc0] ;  /* 0x0000c00c16307981 */ /* 0x000f68000c1e1100 */
        /* <DEDUP_REMOVED lines=33> */
[----:B------:R0:W5:Y:S04]  /*2d90*/  LDG.E.U8 R19, desc[UR12][R24.64+0xe0] ;  /* 0x0000e00c18137981 */ /* 0x000168000c1e1100 */
        /* <DEDUP_REMOVED lines=9> */
[----:B------:R-:W5:Y:S01]  /*2e30*/  LDG.E.U8 R29, desc[UR12][R34.64+0xe0] ;  /* 0x0000e00c221d7981 */ /* 0x000f62000c1e1100 */
[----:B------:R-:W-:Y:S01]  /*2e40*/  LOP3.LUT P2, RZ, R237, 0xff, RZ, 0xc0, !PT ;  /* 0x000000ffedff7812 */ /* 0x000fe2000784c0ff */
[----:B------:R-:W-:Y:S01]  /*2e50*/  UMOV UR4, 0x1 ;  /* 0x0000000100047882 */ /* 0x000fe20000000000 */
[----:B0-----:R-:W-:-:S11]  /*2e60*/  SHF.R.U32.HI R24, RZ, 0x5, R237 ;  /* 0x00000005ff187819 */ /* 0x001fd600000116ed */
[----:B------:R-:W-:-:S05]  /*2e70*/  VOTEU.ALL UP0, P2 ;  /* 0x0000000000ff7886 */ /* 0x000fca0001000000 */
[----:B------:R-:W-:-:S04]  /*2e80*/  @!UP0 UIADD3 UR4, UPT, UPT, -UR4, 0x100000, URZ ;  /* 0x0010000004048890 */ /* 0x000fc8000fffe1ff */
[----:B------:R-:W-:Y:S02]  /*2e90*/  @!UP0 USHF.L.U32 UR5, UR4, 0xb, URZ ;  /* 0x0000000b04058899 */ /* 0x000fe400080006ff */
[----:B------:R-:W-:Y:S01]  /*2ea0*/  @!UP0 USHF.L.U32 UR4, UR4, 0x1, URZ ;  /* 0x0000000104048899 */ /* 0x000fe200080006ff */
[----:B------:R-:W-:Y:S01]  /*2eb0*/  VOTEU.ALL UP1, P2 ;  /* 0x0000000000ff7886 */ /* 0x000fe20001020000 */
[----:B------:R-:W-:Y:S02]  /*2ec0*/  R2UR UR10, R24 ;  /* 0x00000000180a72ca */ /* 0x000fe400000e0000 */
[----:B------:R-:W-:-:S11]  /*2ed0*/  R2UR UR11, R166 ;  /* 0x00000000a60b72ca */ /* 0x000fd600000e0000 */
[----:B------:R-:W-:Y:S01]  /*2ee0*/  UISETP.NE.U32.AND UP0, UPT, UR10, URZ, UPT ;  /* 0x000000ff0a00728c */ /* 0x000fe2000bf05070 */
[----:B---3--:R-:W-:Y:S04]  /*2ef0*/  STS.U8 [R71+UR7+0x9000], R42 ;  /* 0x0090002a47007988 */ /* 0x008fe80008000007 */
[----:B--2---:R-:W-:Y:S04]  /*2f00*/  STS.U8 [R71+UR7+0xd000], R44 ;  /* 0x00d0002c47007988 */ /* 0x004fe80008000007 */
[----:B----4-:R-:W-:Y:S04]  /*2f10*/  STS.U8 [R71+UR7+0x9400], R46 ;  /* 0x0094002e47007988 */ /* 0x010fe80008000007 */
[----:B-----5:R-:W-:Y:S04]  /*2f20*/  STS.U8 [R71+UR7+0xd400], R48 ;  /* 0x00d4003047007988 */ /* 0x020fe80008000007 */
        /* <DEDUP_REMOVED lines=51> */
[----:B------:R1:W-:Y:S01]  /*3260*/  STS.U8 [R72+UR7+0xfc00], R29 ;  /* 0x00fc001d48007988 */ /* 0x0003e20008000007 */
[----:B------:R2:W-:Y:S06]  /*3270*/  MEMBAR.ALL.CTA ;  /* 0x0000000000007992 */ /* 0x0005ec0000008000 */
[----:B--2---:R-:W-:Y:S04]  /*3280*/  FENCE.VIEW.ASYNC.S ;  /* 0x00000000000073c6 */ /* 0x004fe80000000000 */
[----:B------:R-:W2:Y:S02]  /*3290*/  FENCE.VIEW.ASYNC.S ;  /* 0x00000000000073c6 */ /* 0x000ea40000000000 */
[----:B--2---:R1:W2:Y:S01]  /*32a0*/  @!UP1 SYNCS.EXCH.64 URZ, [UR7+0x10000], UR4 ;  /* 0x0100000407ff95b2 */ /* 0x0042a20008000100 */
[----:B0-----:R-:W-:Y:S01]  /*32b0*/  LOP3.LUT R0, R237, 0xff, RZ, 0xc0, !PT ;  /* 0x000000ffed007812 */ /* 0x001fe200078ec0ff */
[----:B--2---:R-:W-:Y:S06]  /*32c0*/  BAR.SYNC.DEFER_BLOCKING 0x0 ;  /* 0x0000000000007b1d */ /* 0x004fec0000010000 */
[----:B-1----:R-:W-:Y:S05]  /*32d0*/  BRA.U UP0, `(.L_x_6) ;  /* 0x0000000100cc7547 */ /* 0x002fea000b800000 */
[----:B------:R-:W-:Y:S02]  /*32e0*/  USHF.R.U32.HI UR8, URZ, 0x4, UR7 ;  /* 0x00000004ff087899 */ /* 0x000fe40008011607 */
[----:B------:R-:W-:Y:S02]  /*32f0*/  UIADD3 UR9, UPT, UPT, UR7, 0x8000, URZ ;  /* 0x0000800007097890 */ /* 0x000fe4000fffe0ff */
[----:B------:R-:W-:Y:S02]  /*3300*/  USGXT.U32 UR8, UR8, 0xe ;  /* 0x0000000e0808789a */ /* 0x000fe40008000000 */
[----:B------:R-:W-:Y:S02]  /*3310*/  USHF.R.U32.HI UR9, URZ, 0x4, UR9 ;  /* 0x00000004ff097899 */ /* 0x000fe40008011609 */
[----:B------:R-:W-:Y:S02]  /*3320*/  UIADD3 UR34, UP0, UPT, UR8, 0x2, URZ ;  /* 0x0000000208227890 */ /* 0x000fe4000ff1e0ff */
[----:B------:R-:W-:Y:S01]  /*3330*/  USGXT.U32 UR9, UR9, 0xe ;  /* 0x0000000e0909789a */ /* 0x000fe20008000000 */
[----:B------:R-:W-:Y:S01]  /*3340*/  UMOV UR4, URZ ;  /* 0x000000ff00047c82 */ /* 0x000fe20008000000 */
[----:B------:R-:W-:Y:S01]  /*3350*/  UMOV UR5, URZ ;  /* 0x000000ff00057c82 */ /* 0x000fe20008000000 */
[----:B------:R-:W-:-:S02]  /*3360*/  UIADD3.X UR35, UPT, UPT, UR4, 0x40004040, URZ, UP0, !UPT ;  /* 0x4000404004237890 */ /* 0x000fc400087fe4ff */
[----:B------:R-:W-:Y:S02]  /*3370*/  UIADD3 UR32, UP0, UPT, UR9, 0x4000100, URZ ;  /* 0x0400010009207890 */ /* 0x000fe4000ff1e0ff */
[----:B------:R-:W-:Y:S02]  /*3380*/  ULOP3.LUT UR4, UR9, 0x4000000, URZ, 0xfc, !UPT ;  /* 0x0400000009047892 */ /* 0x000fe4000f8efcff */
[----:B------:R-:W-:Y:S02]  /*3390*/  UIADD3.X UR33, UPT, UPT, UR5, 0x40004040, URZ, UP0, !UPT ;  /* 0x4000404005217890 */ /* 0x000fe400087fe4ff */
[----:B------:R-:W-:Y:S02]  /*33a0*/  UIADD3.64 UR14, UPT, UPT, UR34, 0x2, URZ ;  /* 0x00000002220e7897 */ /* 0x000fe4000fffe0ff */
[----:B------:R-:W-:Y:S02]  /*33b0*/  UIADD3.64 UR16, UPT, UPT, UR32, 0x100, URZ ;  /* 0x0000010020107897 */ /* 0x000fe4000fffe0ff */
[----:B------:R-:W-:-:S02]  /*33c0*/  UIADD3.64 UR18, UPT, UPT, UR34, 0x4, URZ ;  /* 0x0000000422127897 */ /* 0x000fc4000fffe0ff */
[----:B------:R-:W-:Y:S02]  /*33d0*/  UIADD3.64 UR20, UPT, UPT, UR32, 0x200, URZ ;  /* 0x0000020020147897 */ /* 0x000fe4000fffe0ff */
[----:B------:R-:W-:Y:S02]  /*33e0*/  UIADD3 UR24, UPT, UPT, UR11, 0x100, URZ ;  /* 0x000001000b187890 */ /* 0x000fe4000fffe0ff */
[----:B------:R-:W-:Y:S02]  /*33f0*/  UIADD3.64 UR22, UPT, UPT, UR34, 0x3fe, URZ ;  /* 0x000003fe22167897 */ /* 0x000fe4000fffe0ff */
[----:B------:R-:W-:Y:S02]  /*3400*/  UIADD3 UR25, UPT, UPT, UR11, 0x100, URZ ;  /* 0x000001000b197890 */ /* 0x000fe4000fffe0ff */
[----:B------:R-:W-:Y:S02]  /*3410*/  UIADD3.64 UR26, UPT, UPT, UR34, 0x400, URZ ;  /* 0x00000400221a7897 */ /* 0x000fe4000fffe0ff */
[----:B------:R-:W-:-:S02]  /*3420*/  UIADD3 UR48, UPT, UPT, UR11, 0x100, URZ ;  /* 0x000001000b307890 */ /* 0x000fc4000fffe0ff */
[----:B------:R-:W-:Y:S01]  /*3430*/  UIADD3.64 UR28, UPT, UPT, UR34, 0x402, URZ ;  /* 0x00000402221c7897 */ /* 0x000fe2000fffe0ff */
[----:B------:R-:W-:Y:S01]  /*3440*/  UMOV UR36, 0x0 ;  /* 0x0000000000247882 */ /* 0x000fe20000000000 */
[----:B------:R-:W-:Y:S01]  /*3450*/  UMOV UR37, 0x8410010 ;  /* 0x0841001000257882 */ /* 0x000fe20000000000 */
[----:B------:R-:W-:Y:S01]  /*3460*/  UIADD3 UR49, UPT, UPT, UR11, 0x100, URZ ;  /* 0x000001000b317890 */ /* 0x000fe2000fffe0ff */
[----:B------:R-:W-:Y:S01]  /*3470*/  UMOV UR9, 0x40004040 ;  /* 0x4000404000097882 */ /* 0x000fe20000000000 */
[----:B------:R-:W-:Y:S01]  /*3480*/  UIADD3.64 UR30, UPT, UPT, UR34, 0x404, URZ ;  /* 0x00000404221e7897 */ /* 0x000fe2000fffe0ff */
[----:B------:R-:W-:Y:S01]  /*3490*/  UMOV UR5, 0x40004040 ;  /* 0x4000404000057882 */ /* 0x000fe20000000000 */
[----:B------:R-:W-:Y:S01]  /*34a0*/  UMOV UR38, 0x0 ;  /* 0x0000000000267882 */ /* 0x000fe20000000000 */
[----:B------:R-:W-:Y:S01]  /*34b0*/  UMOV UR39, 0x8410010 ;  /* 0x0841001000277882 */ /* 0x000fe20000000000 */
[----:B------:R-:W-:Y:S01]  /*34c0*/  UMOV UR40, 0x0 ;  /* 0x0000000000287882 */ /* 0x000fe20000000000 */
[----:B------:R-:W-:Y:S01]  /*34d0*/  UMOV UR41, 0x8410010 ;  /* 0x0841001000297882 */ /* 0x000fe20000000000 */
[----:B------:R0:W-:Y:S01]  /*34e0*/  UTCQMMA gdesc[UR8], gdesc[UR4], tmem[UR11], tmem[UR36], idesc[UR37], !UPT ;  /* 0x00ff2404080075ea */ /* 0x0001e2000f80030b */
[----:B------:R-:W-:Y:S01]  /*34f0*/  UMOV UR42, 0x0 ;  /* 0x00000000002a7882 */ /* 0x000fe20000000000 */
[----:B------:R-:W-:Y:S01]  /*3500*/  UMOV UR43, 0x8410010 ;  /* 0x08410010002b7882 */ /* 0x000fe20000000000 */
[----:B------:R0:W-:Y:S01]  /*3510*/  UTCQMMA gdesc[UR34], gdesc[UR32], tmem[UR11], tmem[UR38], idesc[UR39], UPT ;  /* 0x00ff2620220075ea */ /* 0x0001e2000b80030b */
        /* <DEDUP_REMOVED lines=8> */
[----:B------:R0:W-:Y:S01]  /*35a0*/  UTCQMMA gdesc[UR22], gdesc[UR4], tmem[UR24], tmem[UR44], idesc[UR45], !UPT ;  /* 0x00ff2c04160075ea */ /* 0x0001e2000f800318 */
[----:B------:R-:W-:Y:S01]  /*35b0*/  UMOV UR52, 0x0 ;  /* 0x0000000000347882 */ /* 0x000fe20000000000 */
[----:B------:R-:W-:Y:S01]  /*35c0*/  UMOV UR53, 0x8410010 ;  /* 0x0841001000357882 */ /* 0x000fe20000000000 */
[----:B------:R0:W-:Y:S01]  /*35d0*/  UTCQMMA gdesc[UR26], gdesc[UR32], tmem[UR25], tmem[UR46], idesc[UR47], UPT ;  /* 0x00ff2e201a0075ea */ /* 0x0001e2000b800319 */
[----:B------:R0:W-:Y:S01]  /*35e0*/  UTCQMMA gdesc[UR28], gdesc[UR16], tmem[UR48], tmem[UR50], idesc[UR51], UPT ;  /* 0x00ff32101c0075ea */ /* 0x0001e2000b800330 */
[----:B------:R0:W-:Y:S01]  /*35f0*/  UTCQMMA gdesc[UR30], gdesc[UR20], tmem[UR49], tmem[UR52], idesc[UR53], UPT ;  /* 0x00ff34141e0075ea */ /* 0x0001e2000b800331 */
[----:B------:R-:W-:Y:S01]  /*3600*/  NOP ;  /* 0x0000000000007918 */ /* 0x000fe20000000000 */
.L_x_6:
[----:B------:R-:W-:Y:S01]  /*3610*/  ELECT P0, URZ, PT ;  /* 0x0000000000ff782f */ /* 0x000fe20003800000 */
[----:B0-----:R-:W-:-:S03]  /*3620*/  UIADD3 UR4, UPT, UPT, UR7, 0x10000, URZ ;  /* 0x0001000007047890 */ /* 0x001fc6000fffe0ff */
[----:B------:R-:W-:Y:S01]  /*3630*/  ISETP.LT.U32.AND P0, PT, R0, 0x20, P0 ;  /* 0x000000200000780c */ /* 0x000fe20000701070 */
[----:B------:R-:W-:-:S12]  /*3640*/  UMOV UR5, URZ ;  /* 0x000000ff00057c82 */ /* 0x000fd80008000000 */
[----:B------:R-:W-:Y:S01]  /*3650*/  VOTEU.ANY UP0, P0 ;  /* 0x0000000000ff7886 */ /* 0x000fe20000000100 */
[----:B------:R-:W-:-:S04]  /*3660*/  VOTEU.ANY UP1, P0 ;  /* 0x0000000000ff7886 */ /* 0x000fc80000020100 */
[----:B------:R-:W-:Y:S01]  /*3670*/  @UP0 UMOV UR8, UR4 ;  /* 0x0000000400080c82 */ /* 0x000fe20008000000 */
[----:B------:R-:W-:Y:S01]  /*3680*/  USHF.L.U32 UR4, UR10, 0x15, URZ ;  /* 0x000000150a047899 */ /* 0x000fe200080006ff */
[----:B------:R0:W-:Y:S01]  /*3690*/  @UP1 UTCBAR [UR8], URZ ;  /* 0x000000ff080013e9 */ /* 0x0001e200080000ff */
[----:B------:R-:W-:Y:S01]  /*36a0*/  BAR.SYNC.DEFER_BLOCKING 0x0 ;  /* 0x0000000000007b1d */ /* 0x000fe20000010000 */
[----:B------:R-:W-:Y:S02]  /*36b0*/  USHF.L.U32 UR5, UR10, 0x6, URZ ;  /* 0x000000060a057899 */ /* 0x000fe400080006ff */
[----:B------:R-:W-:Y:S02]  /*36c0*/  ULOP3.LUT UR4, UR4, 0x600000, URZ, 0xc0, !UPT ;  /* 0x0060000004047892 */ /* 0x000fe4000f8ec0ff */
[----:B------:R-:W-:-:S04]  /*36d0*/  ULOP3.LUT UR5, UR5, 0x100, URZ, 0xc0, !UPT ;  /* 0x0000010005057892 */ /* 0x000fc8000f8ec0ff */
[----:B------:R-:W-:Y:S01]  /*36e0*/  UIADD3 UR4, UPT, UPT, UR5, UR4, UR11 ;  /* 0x0000000405047290 */ /* 0x000fe2000fffe00b */
[----:B------:R-:W1:Y:S02]  /*36f0*/  SYNCS.PHASECHK.TRANS64.TRYWAIT P0, [UR7+0x10000], RZ ;  /* 0x010000ffff0075a7 */ /* 0x000e640008001107 */
[----:B01----:R-:W-:Y:S09]  /*3700*/  @!P0 BRA `(.L_x_7) ;  /* 0x0000003800108947 */ /* 0x003ff20003800000 */
.L_x_11:
[----:B------:R-:W-:Y:S06]  /*3710*/  BAR.SYNC.DEFER_BLOCKING 0x0 ;  /* 0x0000000000007b1d */ /* 0x000fec0000010000 */
[----:B------:R-:W0:Y:S01]  /*3720*/  LDCU.64 UR16, c[0x0][0x390] ;  /* 0x00007200ff1077ac */ /* 0x000e220008000a00 */
[----:B------:R-:W1:Y:S01]  /*3730*/  LDTM.x64 R68, tmem[UR4] ;  /* 0x00000004004479ee */ /* 0x000e620008340000 */
[----:B------:R-:W2:Y:S01]  /*3740*/  LDTM.x64 R132, tmem[UR4+0x40] ;  /* 0x00004004008479ee */ /* 0x000ea20008340000 */
[----:B------:R-:W3:Y:S01]  /*3750*/  S2R R196, SR_TID.X ;  /* 0x0000000000c47919 */ /* 0x000ee20000002100 */
[----:B------:R-:W4:Y:S01]  /*3760*/  LDCU.64 UR8, c[0x0][0x390] ;  /* 0x00007200ff0877ac */ /* 0x000f220008000a00 */
[----:B------:R-:W5:Y:S01]  /*3770*/  LDCU.64 UR14, c[0x0][0x390] ;  /* 0x00007200ff0e77ac */ /* 0x000f620008000a00 */
[----:B------:R-:W0:Y:S01]  /*3780*/  LDCU.64 UR18, c[0x0][0x390] ;  /* 0x00007200ff1277ac */ /* 0x000e220008000a00 */
[----:B------:R-:W0:Y:S01]  /*3790*/  LDCU.64 UR20, c[0x0][0x390] ;  /* 0x00007200ff1477ac */ /* 0x000e220008000a00 */
[----:B------:R-:W0:Y:S01]  /*37a0*/  @!P2 SYNCS.CCTL.IV [UR7+0x10000] ;  /* 0x01000000ff00a9b1 */ /* 0x000e220008000007 */
[----:B------:R-:W0:Y:S01]  /*37b0*/  LDCU.64 UR26, c[0x0][0x390] ;  /* 0x00007200ff1a77ac */ /* 0x000e220008000a00 */
[----:B------:R-:W0:Y:S01]  /*37c0*/  LDCU.64 UR22, c[0x0][0x390] ;  /* 0x00007200ff1677ac */ /* 0x000e220008000a00 */
[----:B-1----:R-:W-:Y:S01]  /*37d0*/  IMAD.MOV.U32 R67, RZ, RZ, R68 ;  /* 0x000000ffff437224 */ /* 0x002fe200078e0044 */
[----:B--2---:R-:W-:Y:S01]  /*37e0*/  STL.64 [R1+0x138], R194 ;  /* 0x000138c201007387 */ /* 0x004fe20000100a00 */
[----:B------:R-:W-:Y:S01]  /*37f0*/  IMAD.MOV.U32 R66, RZ, RZ, R69 ;  /* 0x000000ffff427224 */ /* 0x000fe200078e0045 */
[----:B------:R-:W1:Y:S01]  /*3800*/  LDCU.64 UR24, c[0x0][0x390] ;  /* 0x00007200ff1877ac */ /* 0x000e620008000a00 */
[----:B------:R-:W-:Y:S01]  /*3810*/  IMAD.MOV.U32 R65, RZ, RZ, R70 ;  /* 0x000000ffff417224 */ /* 0x000fe200078e0046 */
[----:B------:R-:W-:Y:S01]  /*3820*/  STL.64 [R1+0x130], R192 ;  /* 0x000130c001007387 */ /* 0x000fe20000100a00 */
[----:B------:R-:W-:-:S02]  /*3830*/  IMAD.MOV.U32 R64, RZ, RZ, R71 ;  /* 0x000000ffff407224 */ /* 0x000fc400078e0047 */
[----:B------:R-:W-:Y:S01]  /*3840*/  IMAD.MOV.U32 R63, RZ, RZ, R72 ;  /* 0x000000ffff3f7224 */ /* 0x000fe200078e0048 */
[----:B------:R-:W-:Y:S01]  /*3850*/  STL.64 [R1+0x128], R190 ;  /* 0x000128be01007387 */ /* 0x000fe20000100a00 */
[C---:B---3--:R-:W-:Y:S01]  /*3860*/  IMAD.SHL.U32 R0, R196.reuse, 0x1000, RZ ;  /* 0x00001000c4007824 */ /* 0x048fe200078e00ff */
[C---:B------:R-:W-:Y:S01]  /*3870*/  LOP3.LUT R252, R196.reuse, 0x1f, RZ, 0xc0, !PT ;  /* 0x0000001fc4fc7812 */ /* 0x040fe200078ec0ff */
[----:B------:R-:W-:Y:S01]  /*3880*/  IMAD.SHL.U32 R3, R196, 0x10, RZ ;  /* 0x00000010c4037824 */ /* 0x000fe200078e00ff */
[----:B------:R-:W-:Y:S01]  /*3890*/  STL.64 [R1+0x120], R188 ;  /* 0x000120bc01007387 */ /* 0x000fe20000100a00 */
[----:B------:R-:W-:Y:S01]  /*38a0*/  IMAD.MOV.U32 R62, RZ, RZ, R73 ;  /* 0x000000ffff3e7224 */ /* 0x000fe200078e0049 */
[----:B------:R-:W-:Y:S01]  /*38b0*/  LOP3.LUT R0, R0, 0x7000, RZ, 0xc0, !PT ;  /* 0x0000700000007812 */ /* 0x000fe200078ec0ff */
[----:B------:R-:W-:Y:S01]  /*38c0*/  IMAD.MOV.U32 R61, RZ, RZ, R74 ;  /* 0x000000ffff3d7224 */ /* 0x000fe200078e004a */
[----:B------:R-:W-:Y:S01]  /*38d0*/  STL.64 [R1+0x118], R186 ;  /* 0x000118ba01007387 */ /* 0x000fe20000100a00 */
[----:B------:R-:W-:Y:S01]  /*38e0*/  IMAD.MOV.U32 R60, RZ, RZ, R75 ;  /* 0x000000ffff3c7224 */ /* 0x000fe200078e004b */
[----:B------:R-:W-:Y:S01]  /*38f0*/  LOP3.LUT R0, R0, 0xff0, R3, 0xf8, !PT ;  /* 0x00000ff000007812 */ /* 0x000fe200078ef803 */
[----:B------:R-:W-:Y:S01]  /*3900*/  IMAD.MOV.U32 R59, RZ, RZ, R76 ;  /* 0x000000ffff3b7224 */ /* 0x000fe200078e004c */
[----:B------:R-:W-:Y:S01]  /*3910*/  STL.64 [R1+0x110], R184 ;  /* 0x000110b801007387 */ /* 0x000fe20000100a00 */
[----:B------:R-:W-:Y:S01]  /*3920*/  IMAD.MOV.U32 R58, RZ, RZ, R77 ;  /* 0x000000ffff3a7224 */ /* 0x000fe200078e004d */
[C---:B------:R-:W-:Y:S01]  /*3930*/  LOP3.LUT R210, R0.reuse, 0x10, RZ, 0x3c, !PT ;  /* 0x0000001000d27812 */ /* 0x040fe200078e3cff */
        /* <DEDUP_REMOVED lines=23> */
[----:B------:R-:W-:Y:S01]  /*3ab0*/  LOP3.LUT R3, R0, 0x70, RZ, 0x3c, !PT ;  /* 0x0000007000037812 */ /* 0x000fe200078e3cff */
[----:B------:R-:W-:Y:S01]  /*3ac0*/  IMAD.MOV.U32 R45, RZ, RZ, R90 ;  /* 0x000000ffff2d7224 */ /* 0x000fe200078e005a */
[----:B------:R-:W-:Y:S01]  /*3ad0*/  STL.64 [R1+0xd8], R170 ;  /* 0x0000d8aa01007387 */ /* 0x000fe20000100a00 */
[----:B------:R-:W-:Y:S01]  /*3ae0*/  IMAD.MOV.U32 R44, RZ, RZ, R91 ;  /* 0x000000ffff2c7224 */ /* 0x000fe200078e005b */
[----:B------:R-:W-:Y:S01]  /*3af0*/  LOP3.LUT R240, R196, 0xe0, RZ, 0xc0, !PT ;  /* 0x000000e0c4f07812 */ /* 0x000fe200078ec0ff */
[----:B------:R-:W-:Y:S01]  /*3b00*/  IMAD.MOV.U32 R43, RZ, RZ, R92 ;  /* 0x000000ffff2b7224 */ /* 0x000fe200078e005c */
[----:B------:R-:W-:Y:S01]  /*3b10*/  STL.64 [R1+0xd0], R168 ;  /* 0x0000d0a801007387 */ /* 0x000fe20000100a00 */
[----:B------:R-:W-:-:S02]  /*3b20*/  IMAD.MOV.U32 R42, RZ, RZ, R93 ;  /* 0x000000ffff2a7224 */ /* 0x000fc400078e005d */
[----:B------:R-:W-:Y:S01]  /*3b30*/  IMAD.MOV.U32 R41, RZ, RZ, R94 ;  /* 0x000000ffff297224 */ /* 0x000fe200078e005e */
[----:B------:R-:W-:Y:S01]  /*3b40*/  STL.64 [R1+0xc8], R166 ;  /* 0x0000c8a601007387 */ /* 0x000fe20000100a00 */
[----:B------:R-:W-:Y:S02]  /*3b50*/  IMAD.MOV.U32 R40, RZ, RZ, R95 ;  /* 0x000000ffff287224 */ /* 0x000fe400078e005f */
[----:B------:R-:W-:Y:S01]  /*3b60*/  IMAD.MOV.U32 R39, RZ, RZ, R96 ;  /* 0x000000ffff277224 */ /* 0x000fe200078e0060 */
[----:B------:R-:W-:Y:S01]  /*3b70*/  STL.64 [R1+0xc0], R164 ;  /* 0x0000c0a401007387 */ /* 0x000fe20000100a00 */
[----:B------:R-:W-:Y:S02]  /*3b80*/  IMAD.MOV.U32 R38, RZ, RZ, R97 ;  /* 0x000000ffff267224 */ /* 0x000fe400078e0061 */
        /* <DEDUP_REMOVED lines=40> */
[----:B------:R2:W-:Y:S01]  /*3e10*/  STL.64 [R1+0x50], R136 ;  /* 0x0000508801007387 */ /* 0x0005e20000100a00 */
[----:B------:R-:W-:Y:S02]  /*3e20*/  IMAD.MOV.U32 R10, RZ, RZ, R125 ;  /* 0x000000ffff0a7224 */ /* 0x000fe400078e007d */
[----:B------:R-:W-:Y:S01]  /*3e30*/  IMAD.MOV.U32 R9, RZ, RZ, R126 ;  /* 0x000000ffff097224 */ /* 0x000fe200078e007e */
[----:B------:R3:W-:Y:S01]  /*3e40*/  STL.64 [R1+0x48], R134 ;  /* 0x0000488601007387 */ /* 0x0007e20000100a00 */
[----:B------:R-:W-:Y:S02]  /*3e50*/  IMAD.MOV.U32 R8, RZ, RZ, R127 ;  /* 0x000000ffff087224 */ /* 0x000fe400078e007f */
[----:B------:R-:W-:Y:S01]  /*3e60*/  IMAD.MOV.U32 R7, RZ, RZ, R128 ;  /* 0x000000ffff077224 */ /* 0x000fe200078e0080 */
[----:B------:R0:W-:Y:S01]  /*3e70*/  STL.64 [R1+0x40], R132 ;  /* 0x0000408401007387 */ /* 0x0001e20000100a00 */
[----:B------:R-:W-:-:S02]  /*3e80*/  IMAD.MOV.U32 R6, RZ, RZ, R129 ;  /* 0x000000ffff067224 */ /* 0x000fc400078e0081 */
[----:B------:R-:W-:Y:S01]  /*3e90*/  IMAD.MOV.U32 R5, RZ, RZ, R130 ;  /* 0x000000ffff057224 */ /* 0x000fe200078e0082 */
[----:B------:R-:W-:Y:S01]  /*3ea0*/  STL [R1+0x3c], R210 ;  /* 0x00003cd201007387 */ /* 0x000fe20000100800 */
[----:B------:R-:W-:Y:S02]  /*3eb0*/  IMAD.MOV.U32 R4, RZ, RZ, R131 ;  /* 0x000000ffff047224 */ /* 0x000fe400078e0083 */
[----:B--2---:R-:W-:Y:S01]  /*3ec0*/  IMAD.MOV.U32 R136, RZ, RZ, R63 ;  /* 0x000000ffff887224 */ /* 0x004fe200078e003f */
[----:B------:R-:W-:Y:S01]  /*3ed0*/  LDTM.x64 R68, tmem[UR4+0x80] ;  /* 0x00008004004479ee */ /* 0x000fe20008340000 */
[----:B---3--:R-:W-:Y:S01]  /*3ee0*/  IMAD.MOV.U32 R134, RZ, RZ, R65 ;  /* 0x000000ffff867224 */ /* 0x008fe200078e0041 */
[----:B------:R-:W-:Y:S01]  /*3ef0*/  STL [R1+0x38], R209 ;  /* 0x000038d101007387 */ /* 0x000fe20000100800 */
[----:B------:R-:W-:Y:S02]  /*3f00*/  IMAD.MOV.U32 R135, RZ, RZ, R64 ;  /* 0x000000ffff877224 */ /* 0x000fe400078e0040 */
[----:B0-----:R-:W-:Y:S01]  /*3f10*/  IMAD.MOV.U32 R132, RZ, RZ, R67 ;  /* 0x000000ffff847224 */ /* 0x001fe200078e0043 */
[----:B------:R-:W-:Y:S01]  /*3f20*/  STL [R1+0x34], R208 ;  /* 0x000034d001007387 */ /* 0x000fe20000100800 */
[----:B------:R-:W-:-:S02]  /*3f30*/  IMAD.MOV.U32 R133, RZ, RZ, R66 ;  /* 0x000000ffff857224 */ /* 0x000fc400078e0042 */
[----:B------:R-:W-:Y:S01]  /*3f40*/  IMAD.MOV.U32 R137, RZ, RZ, R62 ;  /* 0x000000ffff897224 */ /* 0x000fe200078e003e */
[----:B------:R-:W-:Y:S01]  /*3f50*/  STL [R1+0x30], R241 ;  /* 0x000030f101007387 */ /* 0x000fe20000100800 */
[----:B------:R-:W-:Y:S02]  /*3f60*/  IMAD.MOV.U32 R138, RZ, RZ, R61 ;  /* 0x000000ffff8a7224 */ /* 0x000fe400078e003d */
[----:B------:R-:W-:Y:S02]  /*3f70*/  IMAD.MOV.U32 R139, RZ, RZ, R60 ;  /* 0x000000ffff8b7224 */ /* 0x000fe400078e003c */
[----:B------:R-:W-:Y:S02]  /*3f80*/  IMAD.MOV.U32 R140, RZ, RZ, R59 ;  /* 0x000000ffff8c7224 */ /* 0x000fe400078e003b */
[----:B------:R-:W-:Y:S02]  /*3f90*/  IMAD.MOV.U32 R141, RZ, RZ, R58 ;  /* 0x000000ffff8d7224 */ /* 0x000fe400078e003a */
[----:B------:R-:W-:-:S02]  /*3fa0*/  IMAD.MOV.U32 R142, RZ, RZ, R57 ;  /* 0x000000ffff8e7224 */ /* 0x000fc400078e0039 */
[----:B------:R-:W-:Y:S02]  /*3fb0*/  IMAD.MOV.U32 R143, RZ, RZ, R56 ;  /* 0x000000ffff8f7224 */ /* 0x000fe400078e0038 */
        /* <DEDUP_REMOVED lines=52> */
[----:B------:R-:W0:Y:S01]  /*4300*/  LDTM.x64 R4, tmem[UR4+0xc0] ;  /* 0x0000c004000479ee */ /* 0x000e220008340000 */
[----:B------:R-:W-:Y:S01]  /*4310*/  NOP ;  /* 0x0000000000007918 */ /* 0x000fe20000000000 */
[----:B------:R-:W-:Y:S01]  /*4320*/  STS.128 [R0+UR7], R132 ;  /* 0x0000008400007988 */ /* 0x000fe20008000c07 */
[----:B------:R-:W-:Y:S01]  /*4330*/  IMAD.SHL.U32 R196, R252, 0x10, RZ ;  /* 0x00000010fcc47824 */ /* 0x000fe200078e00ff */
[----:B------:R-:W2:Y:S01]  /*4340*/  LDCU.64 UR4, c[0x0][0x390] ;  /* 0x00007200ff0477ac */ /* 0x000ea20008000a00 */
[----:B------:R-:W-:Y:S01]  /*4350*/  IMAD.SHL.U32 R197, R240, 0x80, RZ ;  /* 0x00000080f0c57824 */ /* 0x000fe200078e00ff */
[----:B------:R-:W-:Y:S04]  /*4360*/  STS.128 [R210+UR7], R136 ;  /* 0x00000088d2007988 */ /* 0x000fe80008000c07 */
[----:B------:R-:W-:Y:S01]  /*4370*/  STS.128 [R209+UR7], R140 ;  /* 0x0000008cd1007988 */ /* 0x000fe20008000c07 */
[----:B------:R-:W-:-:S03]  /*4380*/  LOP3.LUT R2, R2, R197, R196, 0x1e, !PT ;  /* 0x000000c502027212 */ /* 0x000fc600078e1ec4 */
[----:B------:R-:W-:Y:S04]  /*4390*/  STS.128 [R208+UR7], R144 ;  /* 0x00000090d0007988 */ /* 0x000fe80008000c07 */
[----:B------:R-:W-:Y:S04]  /*43a0*/  STS.128 [R241+UR7], R148 ;  /* 0x00000094f1007988 */ /* 0x000fe80008000c07 */
[----:B------:R-:W-:Y:S04]  /*43b0*/  STS.128 [R243+UR7], R152 ;  /* 0x00000098f3007988 */ /* 0x000fe80008000c07 */
[----:B------:R-:W-:Y:S04]  /*43c0*/  STS.128 [R242+UR7], R156 ;  /* 0x0000009cf2007988 */ /* 0x000fe80008000c07 */
[----:B------:R-:W-:Y:S01]  /*43d0*/  STS.128 [R3+UR7], R160 ;  /* 0x000000a003007988 */ /* 0x000fe20008000c07 */
[----:B0-----:R-:W-:Y:S06]  /*43e0*/  BAR.SYNC.DEFER_BLOCKING 0x0 ;  /* 0x0000000000007b1d */ /* 0x001fec0000010000 */
[----:B------:R-:W0:Y:S04]  /*43f0*/  LDSM.16.M88.4 R132, [R2+UR7] ;  /* 0x000000070284783b */ /* 0x000e280008000200 */
[----:B------:R-:W3:Y:S04]  /*4400*/  LDSM.16.M88.4 R136, [R2+UR7+0x400] ;  /* 0x000400070288783b */ /* 0x000ee80008000200 */
[----:B------:R-:W-:Y:S04]  /*4410*/  LDSM.16.M88.4 R248, [R2+UR7+0x200] ;  /* 0x0002000702f8783b */ /* 0x000fe80008000200 */
[----:B------:R-:W-:Y:S04]  /*4420*/  LDSM.16.M88.4 R244, [R2+UR7+0x800] ;  /* 0x0008000702f4783b */ /* 0x000fe80008000200 */
[----:B------:R-:W-:Y:S04]  /*4430*/  LDSM.16.M88.4 R204, [R2+UR7+0xa00] ;  /* 0x000a000702cc783b */ /* 0x000fe80008000200 */
[----:B------:R-:W-:Y:S04]  /*4440*/  LDSM.16.M88.4 R200, [R2+UR7+0xc00] ;  /* 0x000c000702c8783b */ /* 0x000fe80008000200 */
[----:B------:R-:W-:Y:S04]  /*4450*/  LDSM.16.M88.4 R196, [R2+UR7+0xe00] ;  /* 0x000e000702c4783b */ /* 0x000fe80008000200 */
[----:B0-----:R-:W-:Y:S04]  /*4460*/  STL.64 [R1], R132 ;  /* 0x0000008401007387 */ /* 0x001fe80000100a00 */
[----:B------:R-:W-:Y:S04]  /*4470*/  STL.64 [R1+0x8], R134 ;  /* 0x0000088601007387 */ /* 0x000fe80000100a00 */
[----:B------:R-:W0:Y:S01]  /*4480*/  LDSM.16.M88.4 R132, [R2+UR7+0x600] ;  /* 0x000600070284783b */ /* 0x000e220008000200 */
[----:B------:R-:W-:Y:S06]  /*4490*/  BAR.SYNC.DEFER_BLOCKING 0x0 ;  /* 0x0000000000007b1d */ /* 0x000fec0000010000 */
[----:B---3--:R-:W-:Y:S04]  /*44a0*/  STL.64 [R1+0x20], R136 ;  /* 0x0000208801007387 */ /* 0x008fe80000100a00 */
[----:B------:R-:W-:Y:S04]  /*44b0*/  STL.64 [R1+0x28], R138 ;  /* 0x0000288a01007387 */ /* 0x000fe80000100a00 */
[----:B------:R-:W-:Y:S04]  /*44c0*/  STS.128 [R0+UR7], R164 ;  /* 0x000000a400007988 */ /* 0x000fe80008000c07 */
[----:B------:R-:W-:Y:S04]  /*44d0*/  STS.128 [R210+UR7], R168 ;  /* 0x000000a8d2007988 */ /* 0x000fe80008000c07 */
[----:B------:R-:W-:Y:S04]  /*44e0*/  STS.128 [R209+UR7], R172 ;  /* 0x000000acd1007988 */ /* 0x000fe80008000c07 */
[----:B------:R-:W-:Y:S04]  /*44f0*/  STS.128 [R208+UR7], R176 ;  /* 0x000000b0d0007988 */ /* 0x000fe80008000c07 */
[----:B------:R-:W-:Y:S04]  /*4500*/  STS.128 [R241+UR7], R180 ;  /* 0x000000b4f1007988 */ /* 0x000fe80008000c07 */
[----:B------:R-:W-:Y:S04]  /*4510*/  STS.128 [R243+UR7], R184 ;  /* 0x000000b8f3007988 */ /* 0x000fe80008000c07 */
[----:B0-----:R-:W-:Y:S04]  /*4520*/  STL.64 [R1+0x10], R132 ;  /* 0x0000108401007387 */ /* 0x001fe80000100a00 */
[----:B------:R-:W-:Y:S04]  /*4530*/  STS.128 [R242+UR7], R188 ;  /* 0x000000bcf2007988 */ /* 0x000fe80008000c07 */
[----:B------:R-:W-:Y:S04]  /*4540*/  STL.64 [R1+0x18], R134 ;  /* 0x0000188601007387 */ /* 0x000fe80000100a00 */
[----:B------:R0:W-:Y:S01]  /*4550*/  STS.128 [R3+UR7], R192 ;  /* 0x000000c003007988 */ /* 0x0001e20008000c07 */
[----:B------:R-:W-:Y:S06]  /*4560*/  BAR.SYNC.DEFER_BLOCKING 0x0 ;  /* 0x0000000000007b1d */ /* 0x000fec0000010000 */
[----:B0-----:R-:W3:Y:S04]  /*4570*/  LDL.LU.64 R194, [R1+0x138] ;  /* 0x0001380001c27983 */ /* 0x001ee80000300a00 */
[----:B------:R-:W3:Y:S04]  /*4580*/  LDL.LU.64 R192, [R1+0x130] ;  /* 0x0001300001c07983 */ /* 0x000ee80000300a00 */
[----:B------:R-:W2:Y:S04]  /*4590*/  LDL.LU.64 R190, [R1+0x128] ;  /* 0x0001280001be7983 */ /* 0x000ea80000300a00 */
        /* <DEDUP_REMOVED lines=28> */
[----:B------:R-:W2:Y:S01]  /*4760*/  LDL.LU.64 R132, [R1+0x40] ;  /* 0x0000400001847983 */ /* 0x000ea20000300a00 */
[----:B------:R-:W-:-:S03]  /*4770*/  IMAD.SHL.U32 R252, R252, 0x4, RZ ;  /* 0x00000004fcfc7824 */ /* 0x000fc600078e00ff */
[----:B------:R-:W0:Y:S04]  /*4780*/  LDSM.16.M88.4 R236, [R2+UR7] ;  /* 0x0000000702ec783b */ /* 0x000e280008000200 */
[----:B------:R-:W-:Y:S04]  /*4790*/  LDSM.16.M88.4 R232, [R2+UR7+0x200] ;  /* 0x0002000702e8783b */ /* 0x000fe80008000200 */
[----:B------:R-:W-:Y:S04]  /*47a0*/  LDSM.16.M88.4 R228, [R2+UR7+0x400] ;  /* 0x0004000702e4783b */ /* 0x000fe80008000200 */
[----:B------:R-:W-:Y:S04]  /*47b0*/  LDSM.16.M88.4 R224, [R2+UR7+0x600] ;  /* 0x0006000702e0783b */ /* 0x000fe80008000200 */
[----:B------:R-:W-:Y:S04]  /*47c0*/  LDSM.16.M88.4 R220, [R2+UR7+0x800] ;  /* 0x0008000702dc783b */ /* 0x000fe80008000200 */
[----:B------:R-:W-:Y:S04]  /*47d0*/  LDSM.16.M88.4 R216, [R2+UR7+0xa00] ;  /* 0x000a000702d8783b */ /* 0x000fe80008000200 */
[----:B------:R-:W-:Y:S04]  /*47e0*/  LDSM.16.M88.4 R212, [R2+UR7+0xc00] ;  /* 0x000c000702d4783b */ /* 0x000fe80008000200 */
[----:B------:R-:W-:Y:S01]  /*47f0*/  LDSM.16.M88.4 R208, [R2+UR7+0xe00] ;  /* 0x000e000702d0783b */ /* 0x000fe20008000200 */
[----:B------:R-:W-:Y:S06]  /*4800*/  BAR.SYNC.DEFER_BLOCKING 0x0 ;  /* 0x0000000000007b1d */ /* 0x000fec0000010000 */
[----:B--2---:R2:W-:Y:S02]  /*4810*/  STS.128 [R0+UR7], R132 ;  /* 0x0000008400007988 */ /* 0x0045e40008000c07 */
[----:B--2---:R-:W-:-:S02]  /*4820*/  LOP3.LUT R133, R0, 0x10, RZ, 0x3c, !PT ;  /* 0x0000001000857812 */ /* 0x004fc400078e3cff */
[C---:B------:R-:W-:Y:S02]  /*4830*/  LOP3.LUT R134, R0.reuse, 0x20, RZ, 0x3c, !PT ;  /* 0x0000002000867812 */ /* 0x040fe400078e3cff */
[C---:B------:R-:W-:Y:S01]  /*4840*/  LOP3.LUT R135, R0.reuse, 0x30, RZ, 0x3c, !PT ;  /* 0x0000003000877812 */ /* 0x040fe200078e3cff */
[----:B------:R-:W-:Y:S04]  /*4850*/  STS.128 [R133+UR7], R136 ;  /* 0x0000008885007988 */ /* 0x000fe80008000c07 */
[----:B------:R-:W-:Y:S04]  /*4860*/  STS.128 [R134+UR7], R140 ;  /* 0x0000008c86007988 */ /* 0x000fe80008000c07 */
[----:B------:R-:W-:Y:S04]  /*4870*/  STS.128 [R135+UR7], R144 ;  /* 0x0000009087007988 */ /* 0x000fe80008000c07 */
[----:B------:R-:W-:Y:S04]  /*4880*/  STS.128 [R241+UR7], R148 ;  /* 0x00000094f1007988 */ /* 0x000fe80008000c07 */
[----:B------:R-:W-:Y:S04]  /*4890*/  STS.128 [R243+UR7], R152 ;  /* 0x00000098f3007988 */ /* 0x000fe80008000c07 */
[----:B------:R-:W-:Y:S04]  /*48a0*/  STS.128 [R242+UR7], R156 ;  /* 0x0000009cf2007988 */ /* 0x000fe80008000c07 */
[----:B------:R-:W-:Y:S01]  /*48b0*/  STS.128 [R3+UR7], R160 ;  /* 0x000000a003007988 */ /* 0x000fe20008000c07 */
[----:B------:R-:W-:Y:S06]  /*48c0*/  BAR.SYNC.DEFER_BLOCKING 0x0 ;  /* 0x0000000000007b1d */ /* 0x000fec0000010000 */
[----:B------:R-:W2:Y:S04]  /*48d0*/  LDSM.16.M88.4 R160, [R2+UR7] ;  /* 0x0000000702a0783b */ /* 0x000ea80008000200 */
        /* <DEDUP_REMOVED lines=8> */
[----:B------:R0:W-:Y:S02]  /*4960*/  STS.128 [R0+UR7], R164 ;  /* 0x000000a400007988 */ /* 0x0001e40008000c07 */
[----:B0-----:R-:W-:-:S02]  /*4970*/  LOP3.LUT R165, R0, 0x10, RZ, 0x3c, !PT ;  /* 0x0000001000a57812 */ /* 0x001fc400078e3cff */
        /* <DEDUP_REMOVED lines=8> */
[----:B---3--:R-:W-:Y:S01]  /*4a00*/  STS.128 [R3+UR7], R192 ;  /* 0x000000c003007988 */ /* 0x008fe20008000c07 */
[----:B------:R-:W-:Y:S06]  /*4a10*/  BAR.SYNC.DEFER_BLOCKING 0x0 ;  /* 0x0000000000007b1d */ /* 0x000fec0000010000 */
        /* <DEDUP_REMOVED lines=10> */
[----:B---3--:R-:W-:-:S02]  /*4ac0*/  LOP3.LUT R69, R0, 0x10, RZ, 0x3c, !PT ;  /* 0x0000001000457812 */ /* 0x008fc400078e3cff */
        /* <DEDUP_REMOVED lines=10> */
[----:B------:R-:W3:Y:S04]  /*4b70*/  LDSM.16.M88.4 R96, [R2+UR7] ;  /* 0x000000070260783b */ /* 0x000ee80008000200 */
        /* <DEDUP_REMOVED lines=17> */
[----:B------:R0:W-:Y:S04]  /*4c90*/  STS.128 [R242+UR7], R124 ;  /* 0x0000007cf2007988 */ /* 0x0001e80008000c07 */
[----:B------:R-:W-:Y:S01]  /*4ca0*/  STS.128 [R3+UR7], R128 ;  /* 0x0000008003007988 */ /* 0x000fe20008000c07 */
[----:B------:R-:W-:Y:S08]  /*4cb0*/  BAR.SYNC.DEFER_BLOCKING 0x0 ;  /* 0x0000000000007b1d */ /* 0x000ff00000010000 */
[----:B0-----:R-:W0:Y:S01]  /*4cc0*/  LDC.64 R242, c[0x0][0x390] ;  /* 0x0000e400fff27b82 */ /* 0x001e220000000a00 */
        /* <DEDUP_REMOVED lines=12> */
[----:B------:R-:W-:Y:S01]  /*4d90*/  LOP3.LUT R7, R0, 0x30, RZ, 0x3c, !PT ;  /* 0x0000003000077812 */ /* 0x000fe200078e3cff */
[----:B------:R0:W-:Y:S04]  /*4da0*/  STS.128 [R5+UR7], R8 ;  /* 0x0000000805007988 */ /* 0x0001e80008000c07 */
[----:B------:R1:W-:Y:S04]  /*4db0*/  STS.128 [R6+UR7], R12 ;  /* 0x0000000c06007988 */ /* 0x0003e80008000c07 */
[----:B------:R2:W-:Y:S04]  /*4dc0*/  STS.128 [R7+UR7], R16 ;  /* 0x0000001007007988 */ /* 0x0005e80008000c07 */
[----:B------:R-:W-:Y:S01]  /*4dd0*/  STS.128 [R241+UR7], R20 ;  /* 0x00000014f1007988 */ /* 0x000fe20008000c07 */
[----:B0-----:R-:W-:Y:S01]  /*4de0*/  IMAD.WIDE.U32 R4, R240, 0x20, R242 ;  /* 0x00000020f0047825 */ /* 0x001fe200078e00f2 */
[----:B-1----:R-:W-:-:S02]  /*4df0*/  LOP3.LUT R6, R0, 0x50, RZ, 0x3c, !PT ;  /* 0x0000005000067812 */ /* 0x002fc400078e3cff */
[----:B------:R-:W-:Y:S02]  /*4e00*/  IADD3 R4, P0, PT, R4, R252, RZ ;  /* 0x000000fc04047210 */ /* 0x000fe40007f1e0ff */
[----:B--2---:R-:W-:Y:S01]  /*4e10*/  LOP3.LUT R7, R0, 0x60, RZ, 0x3c, !PT ;  /* 0x0000006000077812 */ /* 0x004fe200078e3cff */
[----:B------:R-:W-:Y:S02]  /*4e20*/  STS.128 [R6+UR7], R24 ;  /* 0x0000001806007988 */ /* 0x000fe40008000c07 */
[----:B------:R-:W-:Y:S02]  /*4e30*/  IMAD.X R5, RZ, RZ, R5, P0 ;  /* 0x000000ffff057224 */ /* 0x000fe400000e0605 */
[----:B------:R-:W-:Y:S04]  /*4e40*/  STS.128 [R7+UR7], R28 ;  /* 0x0000001c07007988 */ /* 0x000fe80008000c07 */
[----:B------:R-:W-:Y:S01]  /*4e50*/  STS.128 [R3+UR7], R32 ;  /* 0x0000002003007988 */ /* 0x000fe20008000c07 */
        /* <DEDUP_REMOVED lines=10> */
[----:B------:R1:W-:Y:S04]  /*4f00*/  STS.128 [R0+UR7], R36 ;  /* 0x0000002400007988 */ /* 0x0003e80008000c07 */
[----:B-1----:R-:W2:Y:S04]  /*4f10*/  LDL.LU R37, [R1+0x3c] ;  /* 0x00003c0001257983 */ /* 0x002ea80000300800 */
[----:B------:R-:W3:Y:S04]  /*4f20*/  LDL.LU R38, [R1+0x38] ;  /* 0x0000380001267983 */ /* 0x000ee80000300800 */
[----:B------:R-:W3:Y:S04]  /*4f30*/  LDL.LU R39, [R1+0x34] ;  /* 0x0000340001277983 */ /* 0x000ee80000300800 */
[----:B------:R-:W3:Y:S04]  /*4f40*/  LDL.LU R0, [R1+0x30] ;  /* 0x0000300001007983 */ /* 0x000ee80000300800 */
[----:B--2---:R1:W-:Y:S04]  /*4f50*/  STS.128 [R37+UR7], R40 ;  /* 0x0000002825007988 */ /* 0x0043e80008000c07 */
[----:B-1----:R-:W2:Y:S01]  /*4f60*/  LDL.LU R42, [R1] ;  /* 0x00000000012a7983 */ /* 0x002ea20000300800 */
[----:B------:R-:W1:Y:S03]  /*4f70*/  LDC.64 R40, c[0x0][0x390] ;  /* 0x0000e400ff287b82 */ /* 0x000e660000000a00 */
[----:B---3--:R3:W-:Y:S04]  /*4f80*/  STS.128 [R38+UR7], R44 ;  /* 0x0000002c26007988 */ /* 0x0087e80008000c07 */
[----:B------:R0:W-:Y:S01]  /*4f90*/  STS.128 [R39+UR7], R48 ;  /* 0x0000003027007988 */ /* 0x0001e20008000c07 */
[----:B---3--:R-:W3:Y:S03]  /*4fa0*/  LDC.64 R44, c[0x0][0x390] ;  /* 0x0000e400ff2c7b82 */ /* 0x008ee60000000a00 */
[----:B0-----:R-:W3:Y:S04]  /*4fb0*/  LDL.LU R49, [R1+0x4] ;  /* 0x0000040001317983 */ /* 0x001ee80000300800 */
[----:B------:R0:W-:Y:S04]  /*4fc0*/  STS.128 [R0+UR7], R52 ;  /* 0x0000003400007988 */ /* 0x0001e80008000c07 */
[----:B------:R-:W-:Y:S04]  /*4fd0*/  STS.128 [R6+UR7], R56 ;  /* 0x0000003806007988 */ /* 0x000fe80008000c07 */
[----:B------:R1:W-:Y:S04]  /*4fe0*/  STS.128 [R7+UR7], R60 ;  /* 0x0000003c07007988 */ /* 0x0003e80008000c07 */
[----:B0-----:R-:W4:Y:S04]  /*4ff0*/  LDL.LU R55, [R1+0x8] ;  /* 0x0000080001377983 */ /* 0x001f280000300800 */
[----:B------:R-:W4:Y:S04]  /*5000*/  LDL.LU R51, [R1+0xc] ;  /* 0x00000c0001337983 */ /* 0x000f280000300800 */
[----:B------:R0:W-:Y:S01]  /*5010*/  STS.128 [R3+UR7], R64 ;  /* 0x0000004003007988 */ /* 0x0001e20008000c07 */
[----:B-1----:R-:W1:Y:S08]  /*5020*/  LDC.64 R6, c[0x0][0x390] ;  /* 0x0000e400ff067b82 */ /* 0x002e700000000a00 */
[----:B------:R-:W-:Y:S06]  /*5030*/  BAR.SYNC.DEFER_BLOCKING 0x0 ;  /* 0x0000000000007b1d */ /* 0x000fec0000010000 */
[----:B------:R-:W0:Y:S01]  /*5040*/  S2R R50, SR_TID.X ;  /* 0x0000000000327919 */ /* 0x000e220000002100 */
[----:B------:R-:W1:Y:S04]  /*5050*/  LDSM.16.M88.4 R36, [R2+UR7] ;  /* 0x000000070224783b */ /* 0x000e680008000200 */
[----:B------:R-:W-:Y:S04]  /*5060*/  STG.E desc[UR12][R4.64+0x80], R236 ;  /* 0x000080ec04007986 */ /* 0x000fe8000c10190c */
[----:B------:R-:W-:Y:S04]  /*5070*/  STG.E desc[UR12][R4.64+0x100], R160 ;  /* 0x000100a004007986 */ /* 0x000fe8000c10190c */
[----:B------:R-:W-:Y:S01]  /*5080*/  STG.E desc[UR12][R4.64+0x180], R164 ;  /* 0x000180a404007986 */ /* 0x000fe2000c10190c */
[----:B0-----:R-:W-:-:S03]  /*5090*/  SHF.R.U32.HI R0, RZ, 0x5, R50 ;  /* 0x00000005ff007819 */ /* 0x001fc60000011632 */
[----:B------:R-:W-:Y:S01]  /*50a0*/  STG.E desc[UR12][R4.64+0x200], R96 ;  /* 0x0002006004007986 */ /* 0x000fe2000c10190c */
[----:B------:R-:W-:-:S03]  /*50b0*/  SGXT.U32 R0, R0, 0x3 ;  /* 0x000000030000781a */ /* 0x000fc60000000000 */
[----:B------:R-:W-:Y:S01]  /*50c0*/  STG.E desc[UR12][R4.64+0x280], R128 ;  /* 0x0002808004007986 */ /* 0x000fe2000c10190c */
[----:B------:R-:W-:-:S03]  /*50d0*/  LOP3.LUT R43, R0, 0x8, RZ, 0xfc, !PT ;  /* 0x00000008002b7812 */ /* 0x000fc600078efcff */
[----:B------:R-:W-:Y:S01]  /*50e0*/  STG.E desc[UR12][R4.64+0x300], R8 ;  /* 0x0003000804007986 */ /* 0x000fe2000c10190c */
[----:B------:R-:W-:-:S05]  /*50f0*/  LOP3.LUT R3, R0, 0x10, RZ, 0xfc, !PT ;  /* 0x0000001000037812 */ /* 0x000fca00078efcff */
[----:B------:R-:W-:Y:S01]  /*5100*/  IMAD.WIDE.U32 R40, R3, 0x400, R40 ;  /* 0x0000040003287825 */ /* 0x000fe200078e0028 */
[C---:B------:R-:W-:Y:S01]  /*5110*/  LOP3.LUT R3, R0.reuse, 0x18, RZ, 0xfc, !PT ;  /* 0x0000001800037812 */ /* 0x040fe200078efcff */
[----:B-1----:R-:W-:Y:S01]  /*5120*/  STG.E desc[UR12][R4.64+0x380], R36 ;  /* 0x0003802404007986 */ /* 0x002fe2000c10190c */
[----:B------:R-:W-:-:S05]  /*5130*/  LOP3.LUT R60, R0, 0x98, RZ, 0xfc, !PT ;  /* 0x00000098003c7812 */ /* 0x000fca00078efcff */
[----:B------:R-:W-:Y:S01]  /*5140*/  IMAD.SHL.U32 R61, R60, 0x100, RZ ;  /* 0x000001003c3d7824 */ /* 0x000fe200078e00ff */
[----:B------:R-:W-:Y:S01]  /*5150*/  LOP3.LUT R54, R0, 0x90, RZ, 0xfc, !PT ;  /* 0x0000009000367812 */ /* 0x000fe200078efcff */
[----:B--2---:R0:W-:Y:S02]  /*5160*/  STG.E desc[UR12][R4.64], R42 ;  /* 0x0000002a04007986 */ /* 0x0041e4000c10190c */
[----:B0-----:R-:W-:Y:S01]  /*5170*/  IMAD.WIDE.U32 R42, R43, 0x400, R6 ;  /* 0x000004002b2a7825 */ /* 0x001fe200078e0006 */
[----:B------:R-:W0:Y:S02]  /*5180*/  LDC.64 R4, c[0x0][0x390] ;  /* 0x0000e400ff047b82 */ /* 0x000e240000000a00 */
[----:B------:R-:W-:-:S06]  /*5190*/  IADD3 R46, P0, PT, R42, R252, RZ ;  /* 0x000000fc2a2e7210 */ /* 0x000fcc0007f1e0ff */
[----:B------:R-:W1:Y:S01]  /*51a0*/  LDC.64 R6, c[0x0][0x390] ;  /* 0x0000e400ff067b82 */ /* 0x000e620000000a00 */
[----:B------:R-:W-:Y:S01]  /*51b0*/  IMAD.X R47, RZ, RZ, R43, P0 ;  /* 0x000000ffff2f7224 */ /* 0x000fe200000e062b */
[----:B------:R-:W-:-:S04]  /*51c0*/  IADD3 R48, P0, PT, R40, R252, RZ ;  /* 0x000000fc28307210 */ /* 0x000fc80007f1e0ff */
[----:B---3--:R2:W-:Y:S04]  /*51d0*/  STG.E desc[UR12][R46.64], R49 ;  /* 0x000000312e007986 */ /* 0x0085e8000c10190c */
[----:B------:R-:W-:Y:S04]  /*51e0*/  STG.E desc[UR12][R46.64+0x80], R237 ;  /* 0x000080ed2e007986 */ /* 0x000fe8000c10190c */
[----:B------:R-:W-:Y:S01]  /*51f0*/  STG.E desc[UR12][R46.64+0x100], R161 ;  /* 0x000100a12e007986 */ /* 0x000fe2000c10190c */
[----:B--2---:R-:W-:-:S03]  /*5200*/  IMAD.X R49, RZ, RZ, R41, P0 ;  /* 0x000000ffff317224 */ /* 0x004fc600000e0629 */
[----:B------:R-:W-:Y:S04]  /*5210*/  STG.E desc[UR12][R46.64+0x180], R165 ;  /* 0x000180a52e007986 */ /* 0x000fe8000c10190c */
[----:B------:R-:W2:Y:S01]  /*5220*/  LDSM.16.M88.4 R40, [R2+UR7+0x200] ;  /* 0x000200070228783b */ /* 0x000ea20008000200 */
[----:B-1----:R-:W-:Y:S01]  /*5230*/  IMAD.WIDE.U32 R6, R3, 0x400, R6 ;  /* 0x0000040003067825 */ /* 0x002fe200078e0006 */
[----:B------:R-:W-:Y:S02]  /*5240*/  LOP3.LUT R3, R0, 0x20, RZ, 0xfc, !PT ;  /* 0x0000002000037812 */ /* 0x000fe400078efcff */
[----:B------:R-:W-:Y:S01]  /*5250*/  STG.E desc[UR12][R46.64+0x200], R97 ;  /* 0x000200612e007986 */ /* 0x000fe2000c10190c */
[----:B------:R-:W-:Y:S02]  /*5260*/  IADD3 R6, P0, PT, R6, R252, RZ ;  /* 0x000000fc06067210 */ /* 0x000fe40007f1e0ff */
[----:B------:R-:W-:Y:S01]  /*5270*/  IMAD.WIDE.U32 R44, R3, 0x400, R44 ;  /* 0x00000400032c7825 */ /* 0x000fe200078e002c */
[----:B------:R-:W-:Y:S01]  /*5280*/  STG.E desc[UR12][R46.64+0x280], R129 ;  /* 0x000280812e007986 */ /* 0x000fe2000c10190c */
[----:B------:R-:W-:-:S02]  /*5290*/  LOP3.LUT R3, R0, 0x28, RZ, 0xfc, !PT ;  /* 0x0000002800037812 */ /* 0x000fc400078efcff */
[----:B------:R-:W-:Y:S01]  /*52a0*/  IMAD.X R7, RZ, RZ, R7, P0 ;  /* 0x000000ffff077224 */ /* 0x000fe200000e0607 */
[----:B------:R1:W-:Y:S01]  /*52b0*/  STG.E desc[UR12][R46.64+0x300], R9 ;  /* 0x000300092e007986 */ /* 0x0003e2000c10190c */
[-C--:B------:R-:W-:Y:S01]  /*52c0*/  IADD3 R44, P0, PT, R44, R252.reuse, RZ ;  /* 0x000000fc2c2c7210 */ /* 0x080fe20007f1e0ff */
[----:B0-----:R-:W-:Y:S01]  /*52d0*/  IMAD.WIDE.U32 R4, R3, 0x400, R4 ;  /* 0x0000040003047825 */ /* 0x001fe200078e0004 */
[----:B------:R-:W-:Y:S01]  /*52e0*/  LOP3.LUT R3, R0, 0x30, RZ, 0xfc, !PT ;  /* 0x0000003000037812 */ /* 0x000fe200078efcff */
[----:B------:R0:W-:Y:S02]  /*52f0*/  STG.E desc[UR12][R46.64+0x380], R37 ;  /* 0x000380252e007986 */ /* 0x0001e4000c10190c */
[----:B------:R-:W-:Y:S01]  /*5300*/  IMAD.X R45, RZ, RZ, R45, P0 ;  /* 0x000000ffff2d7224 */ /* 0x000fe200000e062d */
[----:B------:R-:W-:Y:S01]  /*5310*/  IADD3 R4, P0, PT, R4, R252, RZ ;  /* 0x000000fc04047210 */ /* 0x000fe20007f1e0ff */
[----:B----4-:R-:W-:Y:S04]  /*5320*/  STG.E desc[UR12][R48.64], R55 ;  /* 0x0000003730007986 */ /* 0x010fe8000c10190c */
[----:B------:R-:W-:Y:S01]  /*5330*/  STG.E desc[UR12][R48.64+0x80], R238 ;  /* 0x000080ee30007986 */ /* 0x000fe2000c10190c */
[----:B-1----:R-:W1:Y:S01]  /*5340*/  LDC.64 R8, c[0x0][0x390] ;  /* 0x0000e400ff087b82 */ /* 0x002e620000000a00 */
[----:B------:R-:W-:-:S02]  /*5350*/  IMAD.X R5, RZ, RZ, R5, P0 ;  /* 0x000000ffff057224 */ /* 0x000fc400000e0605 */
[----:B------:R-:W-:Y:S04]  /*5360*/  STG.E desc[UR12][R48.64+0x100], R162 ;  /* 0x000100a230007986 */ /* 0x000fe8000c10190c */
[----:B------:R-:W-:Y:S01]  /*5370*/  STG.E desc[UR12][R48.64+0x180], R166 ;  /* 0x000180a630007986 */ /* 0x000fe2000c10190c */
[----:B0-----:R-:W0:Y:S03]  /*5380*/  LDC.64 R46, c[0x0][0x390] ;  /* 0x0000e400ff2e7b82 */ /* 0x001e260000000a00 */
[----:B------:R-:W-:Y:S04]  /*5390*/  STG.E desc[UR12][R48.64+0x200], R98 ;  /* 0x0002006230007986 */ /* 0x000fe8000c10190c */
[----:B------:R-:W-:Y:S01]  /*53a0*/  STG.E desc[UR12][R48.64+0x280], R130 ;  /* 0x0002808230007986 */ /* 0x000fe2000c10190c */
[----:B------:R-:W3:Y:S03]  /*53b0*/  LDC.64 R36, c[0x0][0x390] ;  /* 0x0000e400ff247b82 */ /* 0x000ee60000000a00 */
[----:B------:R-:W-:Y:S04]  /*53c0*/  STG.E desc[UR12][R48.64+0x300], R10 ;  /* 0x0003000a30007986 */ /* 0x000fe8000c10190c */
[----:B------:R4:W-:Y:S04]  /*53d0*/  STG.E desc[UR12][R48.64+0x380], R38 ;  /* 0x0003802630007986 */ /* 0x0009e8000c10190c */
[----:B------:R2:W-:Y:S04]  /*53e0*/  STG.E desc[UR12][R6.64+0x380], R39 ;  /* 0x0003802706007986 */ /* 0x0005e8000c10190c */
[----:B------:R0:W-:Y:S01]  /*53f0*/  STG.E desc[UR12][R6.64], R51 ;  /* 0x0000003306007986 */ /* 0x0001e2000c10190c */
[----:B----4-:R-:W4:Y:S03]  /*5400*/  LDC.64 R48, c[0x0][0x390] ;  /* 0x0000e400ff307b82 */ /* 0x010f260000000a00 */
[----:B------:R-:W-:Y:S01]  /*5410*/  STG.E desc[UR12][R6.64+0x80], R239 ;  /* 0x000080ef06007986 */ /* 0x000fe2000c10190c */
[----:B--2---:R-:W-:-:S03]  /*5420*/  LOP3.LUT R39, R0, 0x38, RZ, 0xfc, !PT ;  /* 0x0000003800277812 */ /* 0x004fc600078efcff */
[----:B------:R-:W-:Y:S01]  /*5430*/  STG.E desc[UR12][R6.64+0x100], R163 ;  /* 0x000100a306007986 */ /* 0x000fe2000c10190c */
[----:B---3--:R-:W-:Y:S01]  /*5440*/  IMAD.WIDE.U32 R36, R3, 0x400, R36 ;  /* 0x0000040003247825 */ /* 0x008fe200078e0024 */
[----:B------:R-:W-:Y:S02]  /*5450*/  SHF.R.U32.HI R3, RZ, 0x5, R50 ;  /* 0x00000005ff037819 */ /* 0x000fe40000011632 */
[----:B------:R2:W-:Y:S01]  /*5460*/  STG.E desc[UR12][R6.64+0x180], R167 ;  /* 0x000180a706007986 */ /* 0x0005e2000c10190c */
[----:B0-----:R-:W-:Y:S01]  /*5470*/  IMAD.WIDE.U32 R38, R39, 0x400, R46 ;  /* 0x0000040027267825 */ /* 0x001fe200078e002e */
[----:B------:R-:W-:Y:S02]  /*5480*/  SGXT.U32 R3, R3, 0x3 ;  /* 0x000000030303781a */ /* 0x000fe40000000000 */
[----:B------:R-:W-:Y:S01]  /*5490*/  STG.E desc[UR12][R6.64+0x200], R99 ;  /* 0x0002006306007986 */ /* 0x000fe2000c10190c */
[-C--:B------:R-:W-:Y:S02]  /*54a0*/  IADD3 R164, P0, PT, R36, R252.reuse, RZ ;  /* 0x000000fc24a47210 */ /* 0x080fe40007f1e0ff */
[----:B------:R-:W-:Y:S01]  /*54b0*/  IADD3 R166, P2, PT, R38, R252, RZ ;  /* 0x000000fc26a67210 */ /* 0x000fe20007f5e0ff */
[----:B------:R-:W-:Y:S01]  /*54c0*/  STG.E desc[UR12][R6.64+0x280], R131 ;  /* 0x0002808306007986 */ /* 0x000fe2000c10190c */
[C---:B------:R-:W-:Y:S01]  /*54d0*/  LOP3.LUT R47, R3.reuse, 0x48, RZ, 0xfc, !PT ;  /* 0x00000048032f7812 */ /* 0x040fe200078efcff */
[----:B------:R-:W-:Y:S01]  /*54e0*/  IMAD.X R165, RZ, RZ, R37, P0 ;  /* 0x000000ffffa57224 */ /* 0x000fe200000e0625 */
[----:B------:R-:W-:Y:S01]  /*54f0*/  LOP3.LUT R51, R3, 0x50, RZ, 0xfc, !PT ;  /* 0x0000005003337812 */ /* 0x000fe200078efcff */
[----:B------:R0:W-:Y:S01]  /*5500*/  STG.E desc[UR12][R6.64+0x300], R11 ;  /* 0x0003000b06007986 */ /* 0x0001e2000c10190c */
[----:B--2---:R-:W-:-:S02]  /*5510*/  IMAD.X R167, RZ, RZ, R39, P2 ;  /* 0x000000ffffa77224 */ /* 0x004fc400010e0627 */
[----:B------:R-:W2:Y:S01]  /*5520*/  LDC.64 R38, c[0x0][0x390] ;  /* 0x0000e400ff267b82 */ /* 0x000ea20000000a00 */
[----:B------:R-:W-:Y:S04]  /*5530*/  STG.E desc[UR12][R44.64], R248 ;  /* 0x000000f82c007986 */ /* 0x000fe8000c10190c */
[----:B------:R-:W-:Y:S03]  /*5540*/  STG.E desc[UR12][R44.64+0x80], R232 ;  /* 0x000080e82c007986 */ /* 0x000fe6000c10190c */
[----:B0-----:R-:W0:Y:S01]  /*5550*/  LDC.64 R6, c[0x0][0x390] ;  /* 0x0000e400ff067b82 */ /* 0x001e220000000a00 */
[----:B------:R-:W-:Y:S04]  /*5560*/  STG.E desc[UR12][R44.64+0x100], R156 ;  /* 0x0001009c2c007986 */ /* 0x000fe8000c10190c */
[----:B------:R-:W-:Y:S03]  /*5570*/  STG.E desc[UR12][R44.64+0x180], R192 ;  /* 0x000180c02c007986 */ /* 0x000fe6000c10190c */
[----:B------:R-:W3:Y:S01]  /*5580*/  LDC.64 R10, c[0x0][0x390] ;  /* 0x0000e400ff0a7b82 */ /* 0x000ee20000000a00 */
[----:B------:R-:W-:Y:S04]  /*5590*/  STG.E desc[UR12][R44.64+0x200], R92 ;  /* 0x0002005c2c007986 */ /* 0x000fe8000c10190c */
[----:B------:R-:W-:Y:S04]  /*55a0*/  STG.E desc[UR12][R44.64+0x280], R124 ;  /* 0x0002807c2c007986 */ /* 0x000fe8000c10190c */
[----:B------:R4:W-:Y:S04]  /*55b0*/  STG.E desc[UR12][R44.64+0x300], R12 ;  /* 0x0003000c2c007986 */ /* 0x0009e8000c10190c */
[----:B------:R5:W-:Y:S01]  /*55c0*/  STG.E desc[UR12][R44.64+0x380], R40 ;  /* 0x000380282c007986 */ /* 0x000be2000c10190c */
[----:B-1----:R-:W-:Y:S01]  /*55d0*/  IMAD.WIDE.U32 R8, R47, 0x400, R8 ;  /* 0x000004002f087825 */ /* 0x002fe200078e0008 */
[C---:B------:R-:W-:Y:S01]  /*55e0*/  LOP3.LUT R53, R3.reuse, 0x58, RZ, 0xfc, !PT ;  /* 0x0000005803357812 */ /* 0x040fe200078efcff */
[----:B------:R-:W1:Y:S01]  /*55f0*/  LDC.64 R46, c[0x0][0x390] ;  /* 0x0000e400ff2e7b82 */ /* 0x000e620000000a00 */
[----:B------:R-:W-:Y:S01]  /*5600*/  LOP3.LUT R57, R3, 0x60, RZ, 0xfc, !PT ;  /* 0x0000006003397812 */ /* 0x000fe200078efcff */
[----:B------:R0:W-:Y:S01]  /*5610*/  STG.E desc[UR12][R4.64], R249 ;  /* 0x000000f904007986 */ /* 0x0001e2000c10190c */
[----:B----4-:R-:W-:-:S03]  /*5620*/  LOP3.LUT R12, R50, 0x1f, RZ, 0xc0, !PT ;  /* 0x0000001f320c7812 */ /* 0x010fc600078ec0ff */
[----:B------:R-:W4:Y:S01]  /*5630*/  LDL.LU R192, [R1+0x28] ;  /* 0x0000280001c07983 */ /* 0x000f220000300800 */
[----:B-----5:R-:W-:Y:S01]  /*5640*/  LOP3.LUT R45, R3, 0x40, RZ, 0xfc, !PT ;  /* 0x00000040032d7812 */ /* 0x020fe200078efcff */
[----:B------:R-:W-:Y:S01]  /*5650*/  IMAD.SHL.U32 R55, R12, 0x4, RZ ;  /* 0x000000040c377824 */ /* 0x000fe200078e00ff */
[C---:B------:R-:W-:Y:S01]  /*5660*/  LOP3.LUT R163, R0.reuse, 0x80, RZ, 0xfc, !PT ;  /* 0x0000008000a37812 */ /* 0x040fe200078efcff */
[----:B0-----:R-:W-:Y:S01]  /*5670*/  IMAD.WIDE.U32 R50, R51, 0x400, R6 ;  /* 0x0000040033327825 */ /* 0x001fe200078e0006 */
[----:B------:R-:W-:Y:S01]  /*5680*/  LOP3.LUT R239, R0, 0xa8, RZ, 0xfc, !PT ;  /* 0x000000a800ef7812 */ /* 0x000fe200078efcff */
[----:B------:R-:W5:Y:S02]  /*5690*/  LDL.LU R236, [R1+0x2c] ;  /* 0x00002c0001ec7983 */ /* 0x000f640000300800 */
[----:B------:R-:W-:Y:S02]  /*56a0*/  IMAD.WIDE.U32 R36, R45, 0x400, R48 ;  /* 0x000004002d247825 */ /* 0x000fe400078e0030 */
[----:B------:R-:W0:Y:S01]  /*56b0*/  LDC.64 R48, c[0x0][0x390] ;  /* 0x0000e400ff307b82 */ /* 0x000e220000000a00 */
[-C--:B------:R-:W-:Y:S01]  /*56c0*/  IADD3 R8, P2, PT, R8, R55.reuse, RZ ;  /* 0x0000003708087210 */ /* 0x080fe20007f5e0ff */
[----:B---3--:R-:W-:Y:S01]  /*56d0*/  IMAD.WIDE.U32 R52, R53, 0x400, R10 ;  /* 0x0000040035347825 */ /* 0x008fe200078e000a */
[----:B------:R-:W-:Y:S01]  /*56e0*/  LOP3.LUT R99, R0, 0xc0, RZ, 0xfc, !PT ;  /* 0x000000c000637812 */ /* 0x000fe200078efcff */
[----:B------:R-:W3:Y:S04]  /*56f0*/  LDL.LU R232, [R1+0x10] ;  /* 0x0000100001e87983 */ /* 0x000ee80000300800 */
[----:B------:R-:W1:Y:S01]  /*5700*/  LDC.64 R44, c[0x0][0x390] ;  /* 0x0000e400ff2c7b82 */ /* 0x000e620000000a00 */
[-C--:B------:R-:W-:Y:S01]  /*5710*/  IADD3 R6, P0, PT, R36, R55.reuse, RZ ;  /* 0x0000003724067210 */ /* 0x080fe20007f1e0ff */
[----:B------:R-:W-:Y:S01]  /*5720*/  IMAD.X R9, RZ, RZ, R9, P2 ;  /* 0x000000ffff097224 */ /* 0x000fe200010e0609 */
[-C--:B------:R-:W-:Y:S01]  /*5730*/  IADD3 R36, P2, PT, R52, R55.reuse, RZ ;  /* 0x0000003734247210 */ /* 0x080fe20007f5e0ff */
[----:B--2---:R-:W-:Y:S01]  /*5740*/  IMAD.WIDE.U32 R38, R57, 0x400, R38 ;  /* 0x0000040039267825 */ /* 0x004fe200078e0026 */
[----:B------:R-:W-:Y:S01]  /*5750*/  LOP3.LUT R249, R0, 0xa0, RZ, 0xfc, !PT ;  /* 0x000000a000f97812 */ /* 0x000fe200078efcff */
[----:B------:R-:W2:Y:S02]  /*5760*/  LDL.LU R248, [R1+0x14] ;  /* 0x0000140001f87983 */ /* 0x000ea40000300800 */
[----:B------:R-:W-:Y:S01]  /*5770*/  IMAD.X R7, RZ, RZ, R37, P0 ;  /* 0x000000ffff077224 */ /* 0x000fe200000e0625 */
[----:B------:R-:W-:Y:S01]  /*5780*/  IADD3 R10, P0, PT, R50, R55, RZ ;  /* 0x00000037320a7210 */ /* 0x000fe20007f1e0ff */
[----:B------:R-:W-:Y:S01]  /*5790*/  IMAD.X R37, RZ, RZ, R53, P2 ;  /* 0x000000ffff257224 */ /* 0x000fe200010e0635 */
[C---:B------:R-:W-:Y:S01]  /*57a0*/  LOP3.LUT R53, R3.reuse, 0x70, RZ, 0xfc, !PT ;  /* 0x0000007003357812 */ /* 0x040fe200078efcff */
[----:B------:R-:W-:Y:S02]  /*57b0*/  STG.E desc[UR12][R4.64+0x80], R233 ;  /* 0x000080e904007986 */ /* 0x000fe4000c10190c */
[----:B------:R-:W-:Y:S01]  /*57c0*/  IMAD.X R11, RZ, RZ, R51, P0 ;  /* 0x000000ffff0b7224 */ /* 0x000fe200000e0633 */
[----:B------:R-:W-:-:S02]  /*57d0*/  LOP3.LUT R51, R3, 0x68, RZ, 0xfc, !PT ;  /* 0x0000006803337812 */ /* 0x000fc400078efcff */
[C---:B------:R-:W-:Y:S02]  /*57e0*/  LOP3.LUT R57, R0.reuse, 0xe0, RZ, 0xfc, !PT ;  /* 0x000000e000397812 */ /* 0x040fe400078efcff */
[C---:B------:R-:W-:Y:S01]  /*57f0*/  LOP3.LUT R52, R0.reuse, 0x88, RZ, 0xfc, !PT ;  /* 0x0000008800347812 */ /* 0x040fe200078efcff */
[----:B------:R-:W-:Y:S01]  /*5800*/  IMAD.SHL.U32 R63, R249, 0x100, RZ ;  /* 0x00000100f93f7824 */ /* 0x000fe200078e00ff */
[----:B------:R-:W-:Y:S01]  /*5810*/  LOP3.LUT R3, R0, 0x78, RZ, 0xfc, !PT ;  /* 0x0000007800037812 */ /* 0x000fe200078efcff */
[----:B0-----:R-:W-:Y:S01]  /*5820*/  IMAD.WIDE.U32 R50, R51, 0x400, R48 ;  /* 0x0000040033327825 */ /* 0x001fe200078e0030 */
[-C--:B------:R-:W-:Y:S01]  /*5830*/  IADD3 R38, P0, PT, R38, R55.reuse, RZ ;  /* 0x0000003726267210 */ /* 0x080fe20007f1e0ff */
[----:B------:R-:W2:Y:S02]  /*5840*/  LDL.LU R238, [R1+0x18] ;  /* 0x0000180001ee7983 */ /* 0x000ea40000300800 */
[----:B-1----:R-:W-:Y:S01]  /*5850*/  IMAD.WIDE.U32 R48, R3, 0x400, R44 ;  /* 0x0000040003307825 */ /* 0x002fe200078e002c */
[----:B------:R-:W-:-:S03]  /*5860*/  IADD3 R44, P2, PT, R50, R55, RZ ;  /* 0x00000037322c7210 */ /* 0x000fc60007f5e0ff */
[----:B------:R-:W-:Y:S01]  /*5870*/  IMAD.X R39, RZ, RZ, R39, P0 ;  /* 0x000000ffff277224 */ /* 0x000fe200000e0627 */
[----:B------:R-:W-:Y:S01]  /*5880*/  IADD3 R48, P0, PT, R48, R252, RZ ;  /* 0x000000fc30307210 */ /* 0x000fe20007f1e0ff */
[----:B------:R-:W-:Y:S02]  /*5890*/  IMAD.X R45, RZ, RZ, R51, P2 ;  /* 0x000000ffff2d7224 */ /* 0x000fe400010e0633 */
[C---:B------:R-:W-:Y:S02]  /*58a0*/  IMAD.SHL.U32 R51, R163.reuse, 0x100, RZ ;  /* 0x00000100a3337824 */ /* 0x040fe400078e00ff */
[----:B------:R-:W-:Y:S01]  /*58b0*/  IMAD.X R49, RZ, RZ, R49, P0 ;  /* 0x000000ffff317224 */ /* 0x000fe200000e0631 */
[----:B------:R-:W-:-:S04]  /*58c0*/  LEA R163, P0, R163, UR4, 0xa ;  /* 0x00000004a3a37c11 */ /* 0x000fc8000f8050ff */
[----:B------:R-:W-:Y:S01]  /*58d0*/  LEA.HI.X R51, R51, UR5, RZ, 0x2, P0 ;  /* 0x0000000533337c11 */ /* 0x000fe200080f14ff */
[----:B------:R-:W-:Y:S01]  /*58e0*/  IMAD.WIDE.U32 R46, R53, 0x400, R46 ;  /* 0x00000400352e7825 */ /* 0x000fe200078e002e */
[----:B------:R-:W-:Y:S01]  /*58f0*/  LEA R60, P0, R60, UR16, 0xa ;  /* 0x000000103c3c7c11 */ /* 0x000fe2000f8050ff */
[----:B------:R-:W0:Y:S03]  /*5900*/  LDCU.64 UR4, c[0x0][0x390] ;  /* 0x00007200ff0477ac */ /* 0x000e260008000a00 */
[----:B------:R-:W-:Y:S01]  /*5910*/  LEA.HI.X R61, R61, UR17, RZ, 0x2, P0 ;  /* 0x000000113d3d7c11 */ /* 0x000fe200080f14ff */
[----:B------:R-:W1:Y:S01]  /*5920*/  LDCU.64 UR16, c[0x0][0x390] ;  /* 0x00007200ff1077ac */ /* 0x000e620008000a00 */
[----:B------:R-:W-:Y:S01]  /*5930*/  IADD3 R46, P3, PT, R46, R55, RZ ;  /* 0x000000372e2e7210 */ /* 0x000fe20007f7e0ff */
[----:B------:R-:W-:Y:S02]  /*5940*/  IMAD.SHL.U32 R12, R57, 0x100, RZ ;  /* 0x00000100390c7824 */ /* 0x000fe400078e00ff */
[C---:B------:R-:W-:Y:S01]  /*5950*/  IMAD.SHL.U32 R53, R52.reuse, 0x100, RZ ;  /* 0x0000010034357824 */ /* 0x040fe200078e00ff */
[----:B------:R-:W-:Y:S01]  /*5960*/  LEA R52, P2, R52, UR8, 0xa ;  /* 0x0000000834347c11 */ /* 0x000fe2000f8450ff */
[----:B------:R-:W-:-:S02]  /*5970*/  IMAD.X R47, RZ, RZ, R47, P3 ;  /* 0x000000ffff2f7224 */ /* 0x000fc400018e062f */
[C---:B------:R-:W-:Y:S01]  /*5980*/  IMAD.SHL.U32 R55, R54.reuse, 0x100, RZ ;  /* 0x0000010036377824 */ /* 0x040fe200078e00ff */
[----:B------:R-:W-:Y:S01]  /*5990*/  LEA R54, P3, R54, UR14, 0xa ;  /* 0x0000000e36367c11 */ /* 0x000fe2000f8650ff */
[----:B------:R-:W-:Y:S01]  /*59a0*/  IMAD.SHL.U32 R65, R239, 0x100, RZ ;  /* 0x00000100ef417824 */ /* 0x000fe200078e00ff */
[----:B------:R-:W-:Y:S01]  /*59b0*/  LEA.HI.X R53, R53, UR9, RZ, 0x2, P2 ;  /* 0x0000000935357c11 */ /* 0x000fe200090f14ff */
[----:B------:R-:W-:Y:S01]  /*59c0*/  IMAD.SHL.U32 R59, R99, 0x100, RZ ;  /* 0x00000100633b7824 */ /* 0x000fe200078e00ff */
[----:B-1----:R-:W-:Y:S01]  /*59d0*/  LEA R57, P4, R57, UR16, 0xa ;  /* 0x0000001039397c11 */ /* 0x002fe2000f8850ff */
[----:B------:R-:W1:Y:S01]  /*59e0*/  LDCU.64 UR8, c[0x0][0x390] ;  /* 0x00007200ff0877ac */ /* 0x000e620008000a00 */
[----:B------:R-:W-:Y:S02]  /*59f0*/  LEA.HI.X R55, R55, UR15, RZ, 0x2, P3 ;  /* 0x0000000f37377c11 */ /* 0x000fe400098f14ff */
[----:B------:R-:W-:Y:S01]  /*5a00*/  LEA.HI.X R12, R12, UR17, RZ, 0x2, P4 ;  /* 0x000000110c0c7c11 */ /* 0x000fe2000a0f14ff */
[----:B------:R-:W0:Y:S01]  /*5a10*/  LDCU.64 UR14, c[0x0][0x390] ;  /* 0x00007200ff0e77ac */ /* 0x000e220008000a00 */
[----:B------:R-:W-:-:S02]  /*5a20*/  IADD3 R50, P4, PT, R252, R163, RZ ;  /* 0x000000a3fc327210 */ /* 0x000fc40007f9e0ff */
[----:B------:R-:W-:Y:S02]  /*5a30*/  LEA R249, P2, R249, UR18, 0xa ;  /* 0x00000012f9f97c11 */ /* 0x000fe4000f8450ff */
[C---:B------:R-:W-:Y:S02]  /*5a40*/  IADD3 R52, P5, PT, R252.reuse, R52, RZ ;  /* 0x00000034fc347210 */ /* 0x040fe40007fbe0ff */
[----:B------:R-:W-:Y:S01]  /*5a50*/  LEA R239, P3, R239, UR20, 0xa ;  /* 0x00000014efef7c11 */ /* 0x000fe2000f8650ff */
[----:B------:R-:W-:Y:S01]  /*5a60*/  IMAD.X R51, RZ, RZ, R51, P4 ;  /* 0x000000ffff337224 */ /* 0x000fe200020e0633 */
[C---:B------:R-:W-:Y:S01]  /*5a70*/  IADD3 R62, P4, PT, R252.reuse, R249, RZ ;  /* 0x000000f9fc3e7210 */ /* 0x040fe20007f9e0ff */
[----:B------:R-:W-:Y:S01]  /*5a80*/  IMAD.X R53, RZ, RZ, R53, P5 ;  /* 0x000000ffff357224 */ /* 0x000fe200028e0635 */
[----:B------:R-:W2:Y:S01]  /*5a90*/  LDL.LU R249, [R1+0x24] ;  /* 0x0000240001f97983 */ /* 0x000ea20000300800 */
[----:B------:R-:W-:-:S03]  /*5aa0*/  IADD3 R64, P5, PT, R252, R239, RZ ;  /* 0x000000effc407210 */ /* 0x000fc60007fbe0ff */
[----:B------:R-:W2:Y:S01]  /*5ab0*/  LDL.LU R239, [R1+0x20] ;  /* 0x0000200001ef7983 */ /* 0x000ea20000300800 */
[----:B------:R-:W-:Y:S01]  /*5ac0*/  LEA.HI.X R65, R65, UR21, RZ, 0x2, P3 ;  /* 0x0000001541417c11 */ /* 0x000fe200098f14ff */
[----:B------:R-:W1:Y:S01]  /*5ad0*/  LDCU.64 UR20, c[0x0][0x390] ;  /* 0x00007200ff1477ac */ /* 0x000e620008000a00 */
[----:B------:R-:W-:Y:S02]  /*5ae0*/  LOP3.LUT R161, R0, 0xd8, RZ, 0xfc, !PT ;  /* 0x000000d800a17812 */ /* 0x000fe400078efcff */
[----:B------:R-:W-:-:S03]  /*5af0*/  LEA R99, P3, R99, UR26, 0xa ;  /* 0x0000001a63637c11 */ /* 0x000fc6000f8650ff */
[----:B------:R-:W-:Y:S01]  /*5b00*/  IMAD.SHL.U32 R40, R161, 0x100, RZ ;  /* 0x00000100a1287824 */ /* 0x000fe200078e00ff */
[----:B------:R-:W-:Y:S02]  /*5b10*/  LEA.HI.X R59, R59, UR27, RZ, 0x2, P3 ;  /* 0x0000001b3b3b7c11 */ /* 0x000fe400098f14ff */
[----:B0-----:R-:W-:Y:S02]  /*5b20*/  LEA R161, P3, R161, UR14, 0xa ;  /* 0x0000000ea1a17c11 */ /* 0x001fe4000f8650ff */
[C---:B------:R-:W-:Y:S02]  /*5b30*/  LOP3.LUT R237, R0.reuse, 0xb0, RZ, 0xfc, !PT ;  /* 0x000000b000ed7812 */ /* 0x040fe400078efcff */
[----:B------:R-:W-:Y:S02]  /*5b40*/  LOP3.LUT R97, R0, 0xb8, RZ, 0xfc, !PT ;  /* 0x000000b800617812 */ /* 0x000fe400078efcff */
[----:B------:R-:W-:Y:S01]  /*5b50*/  LEA.HI.X R40, R40, UR15, RZ, 0x2, P3 ;  /* 0x0000000f28287c11 */ /* 0x000fe200098f14ff */
[----:B------:R-:W-:Y:S01]  /*5b60*/  IMAD.SHL.U32 R67, R237, 0x100, RZ ;  /* 0x00000100ed437824 */ /* 0x000fe200078e00ff */
[----:B------:R-:W-:Y:S01]  /*5b70*/  IADD3 R54, P3, PT, R252, R54, RZ ;  /* 0x00000036fc367210 */ /* 0x000fe20007f7e0ff */
[----:B------:R-:W-:Y:S01]  /*5b80*/  IMAD.SHL.U32 R92, R97, 0x100, RZ ;  /* 0x00000100615c7824 */ /* 0x000fe200078e00ff */
[----:B------:R-:W-:-:S02]  /*5b90*/  LEA R237, P0, R237, UR22, 0xa ;  /* 0x00000016eded7c11 */ /* 0x000fc4000f8050ff */
[C---:B------:R-:W-:Y:S02]  /*5ba0*/  LOP3.LUT R129, R0.reuse, 0xc8, RZ, 0xfc, !PT ;  /* 0x000000c800817812 */ /* 0x040fe400078efcff */
[----:B------:R-:W-:Y:S02]  /*5bb0*/  LEA.HI.X R63, R63, UR19, RZ, 0x2, P2 ;  /* 0x000000133f3f7c11 */ /* 0x000fe400090f14ff */
[----:B------:R-:W-:Y:S01]  /*5bc0*/  LOP3.LUT R131, R0, 0xd0, RZ, 0xfc, !PT ;  /* 0x000000d000837812 */ /* 0x000fe200078efcff */
[----:B------:R-:W-:Y:S01]  /*5bd0*/  IMAD.X R55, RZ, RZ, R55, P3 ;  /* 0x000000ffff377224 */ /* 0x000fe200018e0637 */
[----:B------:R-:W-:Y:S01]  /*5be0*/  LEA R97, P2, R97, UR24, 0xa ;  /* 0x0000001861617c11 */ /* 0x000fe2000f8450ff */
[----:B------:R-:W-:Y:S01]  /*5bf0*/  IMAD.SHL.U32 R58, R129, 0x100, RZ ;  /* 0x00000100813a7824 */ /* 0x000fe200078e00ff */
[----:B------:R-:W-:Y:S01]  /*5c00*/  LEA.HI.X R67, R67, UR23, RZ, 0x2, P0 ;  /* 0x0000001743437c11 */ /* 0x000fe200080f14ff */
[----:B------:R-:W-:Y:S01]  /*5c10*/  IMAD.X R65, RZ, RZ, R65, P5 ;  /* 0x000000ffff417224 */ /* 0x000fe200028e0641 */
[----:B------:R-:W-:Y:S01]  /*5c20*/  IADD3 R66, P3, PT, R252, R237, RZ ;  /* 0x000000edfc427210 */ /* 0x000fe20007f7e0ff */
[----:B------:R-:W-:Y:S01]  /*5c30*/  IMAD.SHL.U32 R56, R131, 0x100, RZ ;  /* 0x0000010083387824 */ /* 0x000fe200078e00ff */
[----:B------:R-:W-:Y:S01]  /*5c40*/  LEA.HI.X R92, R92, UR25, RZ, 0x2, P2 ;  /* 0x000000195c5c7c11 */ /* 0x000fe200090f14ff */
[----:B------:R-:W-:Y:S01]  /*5c50*/  STG.E desc[UR12][R4.64+0x100], R157 ;  /* 0x0001009d04007986 */ /* 0x000fe2000c10190c */
[----:B------:R-:W-:Y:S01]  /*5c60*/  LEA R129, P0, R129, UR4, 0xa ;  /* 0x0000000481817c11 */ /* 0x000fe2000f8050ff */
[----:B------:R-:W0:Y:S01]  /*5c70*/  LDCU.64 UR18, c[0x0][0x390] ;  /* 0x00007200ff1277ac */ /* 0x000e220008000a00 */
[----:B-1----:R-:W-:Y:S01]  /*5c80*/  LEA R131, P2, R131, UR8, 0xa ;  /* 0x0000000883837c11 */ /* 0x002fe2000f8450ff */
[----:B------:R-:W-:Y:S01]  /*5c90*/  IMAD.X R67, RZ, RZ, R67, P3 ;  /* 0x000000ffff437224 */ /* 0x000fe200018e0643 */
[----:B------:R-:W-:Y:S01]  /*5ca0*/  LEA.HI.X R58, R58, UR5, RZ, 0x2, P0 ;  /* 0x000000053a3a7c11 */ /* 0x000fe200080f14ff */
[----:B------:R-:W-:Y:S01]  /*5cb0*/  IMAD.X R63, RZ, RZ, R63, P4 ;  /* 0x000000ffff3f7224 */ /* 0x000fe200020e063f */
[----:B------:R-:W-:Y:S01]  /*5cc0*/  IADD3 R128, P3, PT, R252, R129, RZ ;  /* 0x00000081fc807210 */ /* 0x000fe20007f7e0ff */
[----:B------:R-:W-:Y:S01]  /*5cd0*/  STG.E desc[UR12][R4.64+0x180], R193 ;  /* 0x000180c104007986 */ /* 0x000fe2000c10190c */
[----:B------:R-:W-:Y:S01]  /*5ce0*/  LEA.HI.X R56, R56, UR9, RZ, 0x2, P2 ;  /* 0x0000000938387c11 */ /* 0x000fe200090f14ff */
[----:B------:R-:W1:Y:S01]  /*5cf0*/  LDCU.64 UR4, c[0x0][0x390] ;  /* 0x00007200ff0477ac */ /* 0x000e620008000a00 */
[----:B------:R-:W-:-:S02]  /*5d00*/  IADD3 R98, P4, PT, R252, R99, RZ ;  /* 0x00000063fc627210 */ /* 0x000fc40007f9e0ff */
[C---:B------:R-:W-:Y:S01]  /*5d10*/  IADD3 R130, P5, PT, R252.reuse, R131, RZ ;  /* 0x00000083fc827210 */ /* 0x040fe20007fbe0ff */
[----:B------:R-:W-:Y:S01]  /*5d20*/  IMAD.X R129, RZ, RZ, R58, P3 ;  /* 0x000000ffff817224 */ /* 0x000fe200018e063a */
[C---:B------:R-:W-:Y:S01]  /*5d30*/  IADD3 R162, P3, PT, R252.reuse, R57, RZ ;  /* 0x00000039fca27210 */ /* 0x040fe20007f7e0ff */
[----:B------:R-:W-:Y:S02]  /*5d40*/  IMAD.X R99, RZ, RZ, R59, P4 ;  /* 0x000000ffff637224 */ /* 0x000fe400020e063b */
[----:B------:R-:W-:Y:S02]  /*5d50*/  IMAD.X R131, RZ, RZ, R56, P5 ;  /* 0x000000ffff837224 */ /* 0x000fe400028e0638 */
[----:B------:R-:W0:Y:S04]  /*5d60*/  LDSM.16.M88.4 R56, [R2+UR7+0x400] ;  /* 0x000400070238783b */ /* 0x000e280008000200 */
[----:B------:R-:W-:Y:S04]  /*5d70*/  STG.E desc[UR12][R4.64+0x200], R93 ;  /* 0x0002005d04007986 */ /* 0x000fe8000c10190c */
        /* <DEDUP_REMOVED lines=25> */
[----:B0-----:R-:W-:Y:S04]  /*5f10*/  STG.E desc[UR12][R6.64+0x380], R56 ;  /* 0x0003803806007986 */ /* 0x001fe8000c10190c */
[----:B--2---:R-:W-:Y:S04]  /*5f20*/  STG.E desc[UR12][R6.64], R239 ;  /* 0x000000ef06007986 */ /* 0x004fe8000c10190c */
        /* <DEDUP_REMOVED lines=8> */
[----:B----4-:R-:W-:Y:S04]  /*5fb0*/  STG.E desc[UR12][R10.64], R192 ;  /* 0x000000c00a007986 */ /* 0x010fe8000c10190c */
[----:B------:R-:W-:Y:S04]  /*5fc0*/  STG.E desc[UR12][R10.64+0x80], R230 ;  /* 0x000080e60a007986 */ /* 0x000fe8000c10190c */
[----:B------:R-:W-:Y:S04]  /*5fd0*/  STG.E desc[UR12][R10.64+0x100], R154 ;  /* 0x0001009a0a007986 */ /* 0x000fe8000c10190c */
[----:B------:R-:W-:Y:S04]  /*5fe0*/  STG.E desc[UR12][R10.64+0x180], R190 ;  /* 0x000180be0a007986 */ /* 0x000fe8000c10190c */
[----:B------:R-:W-:Y:S04]  /*5ff0*/  STG.E desc[UR12][R10.64+0x200], R90 ;  /* 0x0002005a0a007986 */ /* 0x000fe8000c10190c */
[----:B------:R-:W-:Y:S04]  /*6000*/  STG.E desc[UR12][R10.64+0x280], R122 ;  /* 0x0002807a0a007986 */ /* 0x000fe8000c10190c */
[----:B------:R-:W-:Y:S04]  /*6010*/  STG.E desc[UR12][R10.64+0x300], R18 ;  /* 0x000300120a007986 */ /* 0x000fe8000c10190c */
[----:B------:R-:W-:Y:S04]  /*6020*/  STG.E desc[UR12][R10.64+0x380], R58 ;  /* 0x0003803a0a007986 */ /* 0x000fe8000c10190c */
[----:B-----5:R0:W-:Y:S01]  /*6030*/  STG.E desc[UR12][R36.64], R236 ;  /* 0x000000ec24007986 */ /* 0x0201e2000c10190c */
[----:B------:R-:W-:-:S02]  /*6040*/  IADD3 R60, P6, PT, R252, R60, RZ ;  /* 0x0000003cfc3c7210 */ /* 0x000fc40007fde0ff */
[----:B------:R-:W-:Y:S01]  /*6050*/  LOP3.LUT R3, R0, 0xf0, RZ, 0xfc, !PT ;  /* 0x000000f000037812 */ /* 0x000fe200078efcff */
[----:B------:R-:W-:Y:S04]  /*6060*/  LDSM.16.M88.4 R4, [R2+UR7+0x800] ;  /* 0x000800070204783b */ /* 0x000fe80008000200 */
[----:B------:R-:W-:Y:S04]  /*6070*/  LDSM.16.M88.4 R8, [R2+UR7+0xa00] ;  /* 0x000a00070208783b */ /* 0x000fe80008000200 */
[----:B0-----:R-:W2:Y:S01]  /*6080*/  LDL.LU R236, [R1+0x1c] ;  /* 0x00001c0001ec7983 */ /* 0x001ea20000300800 */
[----:B------:R-:W-:Y:S01]  /*6090*/  IMAD.X R61, RZ, RZ, R61, P6 ;  /* 0x000000ffff3d7224 */ /* 0x000fe200030e063d */
[----:B------:R-:W-:-:S02]  /*60a0*/  IADD3 R96, P6, PT, R252, R97, RZ ;  /* 0x00000061fc607210 */ /* 0x000fc40007fde0ff */
[----:B------:R-:W-:-:S03]  /*60b0*/  LEA R163, P2, R3, UR20, 0xa ;  /* 0x0000001403a37c11 */ /* 0x000fc6000f8450ff */
[----:B------:R-:W-:Y:S01]  /*60c0*/  IMAD.X R97, RZ, RZ, R92, P6 ;  /* 0x000000ffff617224 */ /* 0x000fe200030e065c */
[----:B------:R-:W-:Y:S01]  /*60d0*/  IADD3 R92, P5, PT, R252, R163, RZ ;  /* 0x000000a3fc5c7210 */ /* 0x000fe20007fbe0ff */
        /* <DEDUP_REMOVED lines=9> */
[----:B---3--:R-:W-:Y:S04]  /*6170*/  STG.E desc[UR12][R38.64], R232 ;  /* 0x000000e826007986 */ /* 0x008fe8000c10190c */
[----:B------:R-:W-:Y:S04]  /*6180*/  STG.E desc[UR12][R38.64+0x80], R224 ;  /* 0x000080e026007986 */ /* 0x000fe8000c10190c */
[----:B------:R-:W-:Y:S04]  /*6190*/  STG.E desc[UR12][R38.64+0x100], R148 ;  /* 0x0001009426007986 */ /* 0x000fe8000c10190c */
[----:B------:R-:W-:Y:S04]  /*61a0*/  STG.E desc[UR12][R38.64+0x180], R184 ;  /* 0x000180b826007986 */ /* 0x000fe8000c10190c */
[----:B------:R-:W-:Y:S04]  /*61b0*/  STG.E desc[UR12][R38.64+0x200], R84 ;  /* 0x0002005426007986 */ /* 0x000fe8000c10190c */
[----:B------:R-:W-:Y:S04]  /*61c0*/  STG.E desc[UR12][R38.64+0x280], R116 ;  /* 0x0002807426007986 */ /* 0x000fe8000c10190c */
[----:B------:R-:W-:Y:S04]  /*61d0*/  STG.E desc[UR12][R38.64+0x300], R20 ;  /* 0x0003001426007986 */ /* 0x000fe8000c10190c */
[----:B0-----:R-:W-:Y:S04]  /*61e0*/  STG.E desc[UR12][R38.64+0x380], R12 ;  /* 0x0003800c26007986 */ /* 0x001fe8000c10190c */
        /* <DEDUP_REMOVED lines=23> */
[----:B------:R-:W0:Y:S01]  /*6360*/  LDSM.16.M88.4 R12, [R2+UR7+0xc00] ;  /* 0x000c0007020c783b */ /* 0x000e220008000200 */
[----:B------:R-:W-:-:S02]  /*6370*/  LOP3.LUT R156, R0, 0xe8, RZ, 0xfc, !PT ;  /* 0x000000e8009c7812 */ /* 0x000fc400078efcff */
[----:B------:R-:W-:Y:S02]  /*6380*/  IADD3 R160, P4, PT, R252, R161, RZ ;  /* 0x000000a1fca07210 */ /* 0x000fe40007f9e0ff */
[----:B------:R-:W-:Y:S02]  /*6390*/  LOP3.LUT R0, R0, 0xf8, RZ, 0xfc, !PT ;  /* 0x000000f800007812 */ /* 0x000fe400078efcff */
[----:B------:R-:W-:Y:S01]  /*63a0*/  LEA R233, P0, R156, UR18, 0xa ;  /* 0x000000129ce97c11 */ /* 0x000fe2000f8050ff */
[----:B------:R-:W-:Y:S01]  /*63b0*/  IMAD.X R161, RZ, RZ, R40, P4 ;  /* 0x000000ffffa17224 */ /* 0x000fe200020e0628 */
[----:B-1----:R-:W-:Y:S01]  /*63c0*/  LEA R124, P4, R0, UR4, 0xa ;  /* 0x00000004007c7c11 */ /* 0x002fe2000f8850ff */
[----:B------:R-:W-:Y:S02]  /*63d0*/  IMAD.SHL.U32 R156, R156, 0x100, RZ ;  /* 0x000001009c9c7824 */ /* 0x000fe400078e00ff */
[----:B------:R-:W-:Y:S02]  /*63e0*/  IMAD.SHL.U32 R3, R3, 0x100, RZ ;  /* 0x0000010003037824 */ /* 0x000fe400078e00ff */
[----:B------:R-:W-:Y:S01]  /*63f0*/  IMAD.SHL.U32 R0, R0, 0x100, RZ ;  /* 0x0000010000007824 */ /* 0x000fe200078e00ff */
[----:B------:R-:W-:-:S02]  /*6400*/  IADD3 R40, P6, PT, R252, R233, RZ ;  /* 0x000000e9fc287210 */ /* 0x000fc40007fde0ff */
[----:B------:R-:W-:Y:S02]  /*6410*/  LEA.HI.X R156, R156, UR19, RZ, 0x2, P0 ;  /* 0x000000139c9c7c11 */ /* 0x000fe400080f14ff */
[----:B------:R-:W-:Y:S02]  /*6420*/  LEA.HI.X R3, R3, UR21, RZ, 0x2, P2 ;  /* 0x0000001503037c11 */ /* 0x000fe400090f14ff */
[----:B------:R-:W-:Y:S02]  /*6430*/  IADD3 R124, P3, PT, R252, R124, RZ ;  /* 0x0000007cfc7c7210 */ /* 0x000fe40007f7e0ff */
[----:B------:R-:W-:Y:S01]  /*6440*/  LEA.HI.X R0, R0, UR5, RZ, 0x2, P4 ;  /* 0x0000000500007c11 */ /* 0x000fe2000a0f14ff */
[----:B------:R-:W-:Y:S02]  /*6450*/  IMAD.X R41, RZ, RZ, R156, P6 ;  /* 0x000000ffff297224 */ /* 0x000fe400030e069c */
[----:B------:R-:W-:Y:S02]  /*6460*/  IMAD.X R93, RZ, RZ, R3, P5 ;  /* 0x000000ffff5d7224 */ /* 0x000fe400028e0603 */
[----:B------:R-:W-:Y:S01]  /*6470*/  IMAD.X R125, RZ, RZ, R0, P3 ;  /* 0x000000ffff7d7224 */ /* 0x000fe200018e0600 */
        /* <DEDUP_REMOVED lines=26> */
[----:B------:R-:W1:Y:S04]  /*6620*/  LDSM.16.M88.4 R4, [R2+UR7+0xe00] ;  /* 0x000e00070204783b */ /* 0x000e680008000200 */
[----:B------:R2:W-:Y:S04]  /*6630*/  STG.E desc[UR12][R60.64], R247 ;  /* 0x000000f73c007986 */ /* 0x0005e8000c10190c */
        /* <DEDUP_REMOVED lines=45> */
[----:B0-----:R2:W-:Y:S04]  /*6910*/  STG.E desc[UR12][R98.64+0x380], R12 ;  /* 0x0003800c62007986 */ /* 0x0015e8000c10190c */
        /* <DEDUP_REMOVED lines=31> */
[----:B-1----:R2:W-:Y:S04]  /*6b10*/  STG.E desc[UR12][R162.64+0x380], R4 ;  /* 0x00038004a2007986 */ /* 0x0025e8000c10190c */
        /* <DEDUP_REMOVED lines=23> */
[----:B------:R2:W-:Y:S01]  /*6c90*/  STG.E desc[UR12][R124.64+0x380], R7 ;  /* 0x000380077c007986 */ /* 0x0005e2000c10190c */
[----:B------:R-:W-:Y:S06]  /*6ca0*/  BAR.SYNC.DEFER_BLOCKING 0x0 ;  /* 0x0000000000007b1d */ /* 0x000fec0000010000 */
[----:B------:R-:W-:Y:S05]  /*6cb0*/  @P1 BRA `(.L_x_8) ;  /* 0x00000000009c1947 */ /* 0x000fea0003800000 */
[----:B------:R-:W-:Y:S01]  /*6cc0*/  NOP ;  /* 0x0000000000007918 */ /* 0x000fe20000000000 */
[----:B------:R-:W-:Y:S01]  /*6cd0*/  UMOV UR4, 0x50 ;  /* 0x0000005000047882 */ /* 0x000fe20000000000 */
[----:B------:R-:W-:Y:S01]  /*6ce0*/  IMAD.U32 R0, RZ, RZ, UR11 ;  /* 0x0000000bff007e24 */ /* 0x000fe2000f8e00ff */
[----:B------:R-:W-:Y:S01]  /*6cf0*/  ULEA UR6, UR6, UR4, 0x18 ;  /* 0x0000000406067291 */ /* 0x000fe2000f8ec0ff */
[----:B------:R-:W-:Y:S02]  /*6d00*/  IMAD.MOV.U32 R3, RZ, RZ, 0xffff ;  /* 0x0000ffffff037424 */ /* 0x000fe400078e00ff */
[----:B--2---:R-:W-:Y:S01]  /*6d10*/  IMAD.MOV.U32 R7, RZ, RZ, 0x1 ;  /* 0x00000001ff077424 */ /* 0x004fe200078e00ff */
[----:B------:R-:W-:-:S04]  /*6d20*/  LOP3.LUT R0, R0, 0xffff, RZ, 0xc0, !PT ;  /* 0x0000ffff00007812 */ /* 0x000fc800078ec0ff */
[----:B------:R-:W-:Y:S01]  /*6d30*/  SHF.R.U32.HI R0, RZ, 0x5, R0 ;  /* 0x00000005ff007819 */ /* 0x000fe20000011600 */
[----:B------:R-:W0:Y:S04]  /*6d40*/  LDS R5, [UR6] ;  /* 0x00000006ff057984 */ /* 0x000e280008000800 */
[----:B------:R-:W-:Y:S01]  /*6d50*/  VIADD R2, R0, 0x10 ;  /* 0x0000001000027836 */ /* 0x000fe20000000000 */
[----:B------:R-:W-:-:S04]  /*6d60*/  SHF.L.U32 R0, R3, R0, RZ ;  /* 0x0000000003007219 */ /* 0x000fc800000006ff */
[----:B------:R-:W-:-:S04]  /*6d70*/  SHF.L.U32 R3, R7, R2, RZ ;  /* 0x0000000207037219 */ /* 0x000fc800000006ff */
[----:B------:R-:W-:-:S04]  /*6d80*/  LOP3.LUT R0, R3, R0, RZ, 0xfc, !PT ;  /* 0x0000000003007212 */ /* 0x000fc800078efcff */
[C---:B------:R-:W-:Y:S02]  /*6d90*/  LOP3.LUT R2, R0.reuse, 0xffff, RZ, 0xc0, !PT ;  /* 0x0000ffff00027812 */ /* 0x040fe400078ec0ff */
[----:B0-----:R-:W-:-:S04]  /*6da0*/  LOP3.LUT R3, R0, 0xffff, R5, 0x80, !PT ;  /* 0x0000ffff00037812 */ /* 0x001fc800078e8005 */
[----:B------:R-:W-:-:S13]  /*6db0*/  ISETP.NE.AND P0, PT, R3, R2, PT ;  /* 0x000000020300720c */ /* 0x000fda0003f05270 */
[----:B------:R-:W-:Y:S05]  /*6dc0*/  @P0 BRA `(.L_x_9) ;  /* 0x0000000000500947 */ /* 0x000fea0003800000 */
[----:B------:R-:W-:Y:S02]  /*6dd0*/  SHF.R.U32.HI R5, RZ, 0x10, R5 ;  /* 0x00000010ff057819 */ /* 0x000fe40000011605 */
[----:B------:R-:W-:-:S04]  /*6de0*/  SHF.R.U32.HI R2, RZ, 0x10, R0 ;  /* 0x00000010ff027819 */ /* 0x000fc80000011600 */
[----:B------:R-:W-:-:S04]  /*6df0*/  LOP3.LUT R5, R5, R2, RZ, 0xc0, !PT ;  /* 0x0000000205057212 */ /* 0x000fc800078ec0ff */
[----:B------:R-:W-:-:S13]  /*6e00*/  ISETP.NE.AND P0, PT, R5, R2, PT ;  /* 0x000000020500720c */ /* 0x000fda0003f05270 */
[----:B------:R-:W-:Y:S05]  /*6e10*/  @P0 BRA `(.L_x_10) ;  /* 0x0000000000300947 */ /* 0x000fea0003800000 */
[----:B------:R-:W-:Y:S01]  /*6e20*/  R2UR UR4, R0 ;  /* 0x00000000000472ca */ /* 0x000fe200000e0000 */
[----:B------:R-:W-:Y:S01]  /*6e30*/  VOTEU.ANY UR5, UPT, PT ;  /* 0x0000000000057886 */ /* 0x000fe200038e0100 */
[----:B------:R-:W0:Y:S01]  /*6e40*/  S2R R0, SR_LANEID ;  /* 0x0000000000007919 */ /* 0x000e220000000000 */
[----:B------:R-:W-:-:S10]  /*6e50*/  UFLO.U32 UR5, UR5 ;  /* 0x00000005000572bd */ /* 0x000fd400080e0000 */
[----:B------:R-:W-:-:S06]  /*6e60*/  ULOP3.LUT UR4, URZ, UR4, URZ, 0x33, !UPT ;  /* 0x00000004ff047292 */ /* 0x000fcc000f8e33ff */
[----:B------:R-:W-:-:S04]  /*6e70*/  IMAD.U32 R2, RZ, RZ, UR4 ;  /* 0x00000004ff027e24 */ /* 0x000fc8000f8e00ff */
[----:B------:R-:W1:Y:S02]  /*6e80*/  REDUX UR7, R2 ;  /* 0x00000000020773c4 */ /* 0x000e640000000000 */
[----:B------:R3:W-:Y:S01]  /*6e90*/  UTCATOMSWS.AND URZ, UR4 ;  /* 0x0000000400ff79e3 */ /* 0x0007e20008000000 */
[----:B0-----:R-:W-:Y:S01]  /*6ea0*/  ISETP.EQ.U32.AND P0, PT, R0, UR5, PT ;  /* 0x0000000500007c0c */ /* 0x001fe2000bf02070 */
[----:B-1----:R-:W-:-:S12]  /*6eb0*/  IMAD.U32 R0, RZ, RZ, UR7 ;  /* 0x00000007ff007e24 */ /* 0x002fd8000f8e00ff */
[----:B------:R3:W-:Y:S01]  /*6ec0*/  @P0 ATOMS.AND RZ, [UR6], R0 ;  /* 0x00000000ffff098c */ /* 0x0007e2000a800006 */
[----:B------:R-:W-:Y:S05]  /*6ed0*/  BRA `(.L_x_8) ;  /* 0x0000000000147947 */ /* 0x000fea0003800000 */
.L_x_10:
[----:B------:R-:W-:-:S07]  /*6ee0*/  MOV R2, 0x6f00 ;  /* 0x00006f0000027802 */ /* 0x000fce0000000f00 */
[----:B------:R-:W-:Y:S05]  /*6ef0*/  CALL.REL.NOINC `($__internal_0_$__cuda_sm10x_tcgen05_guardrail_trap_col_being_dealloced_not_returned_by_alloc) ;  /* 0x0000000000207944 */ /* 0x000fea0003c00000 */
[----:B------:R-:W-:Y:S05]  /*6f00*/  BRA `(.L_x_8) ;  /* 0x0000000000087947 */ /* 0x000fea0003800000 */
.L_x_9:
[----:B------:R-:W-:-:S07]  /*6f10*/  MOV R2, 0x6f30 ;  /* 0x00006f3000027802 */ /* 0x000fce0000000f00 */
[----:B------:R-:W-:Y:S05]  /*6f20*/  CALL.REL.NOINC `($__internal_2_$__cuda_sm10x_tcgen05_guardrail_trap_unallocated_columns_being_dealloced) ;  /* 0x00000000002c7944 */ /* 0x000fea0003c00000 */
.L_x_8:
[----:B------:R-:W-:Y:S01]  /*6f30*/  NOP ;  /* 0x0000000000007918 */ /* 0x000fe20000000000 */
[----:B---3--:R-:W-:Y:S05]  /*6f40*/  EXIT ;  /* 0x000000000000794d */ /* 0x008fea0003800000 */
.L_x_7:
[----:B------:R-:W0:Y:S02]  /*6f50*/  SYNCS.PHASECHK.TRANS64.TRYWAIT P0, [UR7+0x10000], RZ ;  /* 0x010000ffff0075a7 */ /* 0x000e240008001107 */
[----:B0-----:R-:W-:Y:S05]  /*6f60*/  @!P0 BRA `(.L_x_7) ;  /* 0xfffffffc00f88947 */ /* 0x001fea000383ffff */
[----:B------:R-:W-:Y:S05]  /*6f70*/  BRA `(.L_x_11) ;  /* 0xffffffc400e47947 */ /* 0x000fea000383ffff */
        .weak           $__internal_0_$__cuda_sm10x_tcgen05_guardrail_trap_col_being_dealloced_not_returned_by_alloc
        .type           $__internal_0_$__cuda_sm10x_tcgen05_guardrail_trap_col_being_dealloced_not_returned_by_alloc,@function
        .size           $__internal_0_$__cuda_sm10x_tcgen05_guardrail_trap_col_being_dealloced_not_returned_by_alloc,($__internal_1_$__cuda_sm10x_tcgen05_guardrail_trap_phase_invalid_during_alloc - $__internal_0_$__cuda_sm10x_tcgen05_guardrail_trap_col_being_dealloced_not_returned_by_alloc)
$__internal_0_$__cuda_sm10x_tcgen05_guardrail_trap_col_being_dealloced_not_returned_by_alloc:
[----:B------:R-:W-:Y:S05]  /*6f80*/  BPT.TRAP 0x1 ;  /* 0x000000040000795c */ /* 0x000fea0000300000 */
[----:B------:R-:W-:-:S04]  /*6f90*/  IMAD.MOV.U32 R3, RZ, RZ, 0x0 ;  /* 0x00000000ff037424 */ /* 0x000fc800078e00ff */
[----:B------:R-:W-:Y:S05]  /*6fa0*/  RET.REL.NODEC R2 `(gluon_mma) ;  /* 0xffffff9002147950 */ /* 0x000fea0003c3ffff */
        .weak           $__internal_1_$__cuda_sm10x_tcgen05_guardrail_trap_phase_invalid_during_alloc
        .type           $__internal_1_$__cuda_sm10x_tcgen05_guardrail_trap_phase_invalid_during_alloc,@function
        .size           $__internal_1_$__cuda_sm10x_tcgen05_guardrail_trap_phase_invalid_during_alloc,($__internal_2_$__cuda_sm10x_tcgen05_guardrail_trap_unallocated_columns_being_dealloced - $__internal_1_$__cuda_sm10x_tcgen05_guardrail_trap_phase_invalid_during_alloc)
$__internal_1_$__cuda_sm10x_tcgen05_guardrail_trap_phase_invalid_during_alloc:
[----:B------:R-:W-:Y:S05]  /*6fb0*/  BPT.TRAP 0x1 ;  /* 0x000000040000795c */ /* 0x000fea0000300000 */
[----:B------:R-:W-:-:S04]  /*6fc0*/  IMAD.MOV.U32 R3, RZ, RZ, 0x0 ;  /* 0x00000000ff037424 */ /* 0x000fc800078e00ff */
[----:B------:R-:W-:Y:S05]  /*6fd0*/  RET.REL.NODEC R2 `(gluon_mma) ;  /* 0xffffff9002087950 */ /* 0x000fea0003c3ffff */
        .weak           $__internal_2_$__cuda_sm10x_tcgen05_guardrail_trap_unallocated_columns_being_dealloced
        .type           $__internal_2_$__cuda_sm10x_tcgen05_guardrail_trap_unallocated_columns_being_dealloced,@function
        .size           $__internal_2_$__cuda_sm10x_tcgen05_guardrail_trap_unallocated_columns_being_dealloced,(.L_x_15 - $__internal_2_$__cuda_sm10x_tcgen05_guardrail_trap_unallocated_columns_being_dealloced)
$__internal_2_$__cuda_sm10x_tcgen05_guardrail_trap_unallocated_columns_being_dealloced:
[----:B------:R-:W-:Y:S05]  /*6fe0*/  BPT.TRAP 0x1 ;  /* 0x000000040000795c */ /* 0x000fea0000300000 */
[----:B------:R-:W-:-:S04]  /*6ff0*/  IMAD.MOV.U32 R3, RZ, RZ, 0x0 ;  /* 0x00000000ff037424 */ /* 0x000fc800078e00ff */
[----:B------:R-:W-:Y:S05]  /*7000*/  RET.REL.NODEC R2 `(gluon_mma) ;  /* 0xffffff8c02fc7950 */ /* 0x000fea0003c3ffff */
.L_x_12:
[----:B------:R-:W-:-:S00]  /*7010*/  BRA `(.L_x_12) ;  /* 0xfffffffc00fc7947 */ /* 0x000fc0000383ffff */
[----:B------:R-:W-:-:S00]  /*7020*/  NOP ;  /* 0x0000000000007918 */ /* 0x000fc00000000000 */
        /* <DEDUP_REMOVED lines=13> */
.L_x_15:


//--------------------- .nv.shared.gluon_mma      --------------------------
	.section	.nv.shared.gluon_mma,"aw",@nobits
	.sectionflags	@""
	.align	16
	.zero		1024


//--------------------- .nv.shared.reserved.0     --------------------------
	.section	.nv.shared.reserved.0,"aw",@nobits
	.align	8
	.weak		__nv_reservedSMEM_offset_0_alias
	.size		__nv_reservedSMEM_offset_0_alias, 0, 64
	.other		__nv_reservedSMEM_offset_0_alias,@"STO_CUDA_RESERVED_SHARED STV_DEFAULT"
__nv_reservedSMEM_offset_0_alias:
	.zero		0
.nv.shared.reserved.0:
	.zero		64
	.weak		__nv_reservedSMEM_allocation_phase
	.type		__nv_reservedSMEM_allocation_phase,@object
	.size		__nv_reservedSMEM_allocation_phase,(.L_0 - __nv_reservedSMEM_allocation_phase)
__nv_reservedSMEM_allocation_phase:
	.zero		1
.L_0:
	.zero		7
	.weak		__nv_reservedSMEM_devtool_atexit_pc
	.type		__nv_reservedSMEM_devtool_atexit_pc,@object
	.size		__nv_reservedSMEM_devtool_atexit_pc,(__nv_reservedSMEM_allocation_mask - __nv_reservedSMEM_devtool_atexit_pc)
__nv_reservedSMEM_devtool_atexit_pc:
	.zero		8
	.weak		__nv_reservedSMEM_allocation_mask
	.type		__nv_reservedSMEM_allocation_mask,@object
	.size		__nv_reservedSMEM_allocation_mask,(.L_2 - __nv_reservedSMEM_allocation_mask)
__nv_reservedSMEM_allocation_mask:
	.zero		4
.L_2:


//--------------------- .nv.constant0.gluon_mma   --------------------------
	.section	.nv.constant0.gluon_mma,"a",@progbits
	.sectionflags	@""
	.align	4
.nv.constant0.gluon_mma:
	.zero		936


//--------------------- SYMBOLS --------------------------

	.type		.nv.reservedSmem.offset0,@object
	.size		.nv.reservedSmem.offset0,0x4
	.type		.nv.reservedSmem.cap,@object
	.size		.nv.reservedSmem.cap,0x4
